	.target	sm_100a

	.elftype	@"ET_EXEC"


//--------------------- .note.nv.tkinfo           --------------------------
	.section	.note.nv.tkinfo,"",@"SHT_NOTE"
	.sectionflags	@"SHF_NOTE_NV_TKINFO"
	.tkinfo
        /*0018*/ 	.word	0x00000002
        /*0030*/ 	.string	""
        /*0030*/ 	.string	"ptxas"
        /*0030*/ 	.string	"Cuda compilation tools, release 13.0, V13.0.88"
        /*0030*/ 	.string	"Build cuda_13.0.r13.0/compiler.36424714_0"
        /*0030*/ 	.string	"-arch sm_100a -m 64 "



//--------------------- .note.nv.cuinfo           --------------------------
	.section	.note.nv.cuinfo,"",@"SHT_NOTE"
	.sectionflags	@"SHF_NOTE_NV_CUINFO"
        /*0018*/ 	.short	0x0002
        /*001a*/ 	.short	0x0064
        /*001c*/ 	.short	0x0082
	.zero		2


//--------------------- .nv.info                  --------------------------
	.section	.nv.info,"",@"SHT_CUDA_INFO"
	.align	4


	//----- nvinfo : EIATTR_REGCOUNT
	.align		4
        /*0000*/ 	.byte	0x04, 0x2f
        /*0002*/ 	.short	(.L_19 - .L_18)
	.align		4
.L_18:
        /*0004*/ 	.word	index@(_ZN7cutlass13device_kernelINS_4gemm6kernel13GemmUniversalIN4cute5tupleIJiiiiEEENS1_10collective13CollectiveMmaINS1_35MainloopSm100TmaUmmaWarpSpecializedILi2ELi2ELi4ENS5_IJNS4_1CILi1EEESB_SB_EEEEENS5_IJNSA_ILi64EEENSA_ILi224EEENSA_ILi256EEEEEEaNS5_IJlSB_lEEEaSI_NS4_8TiledMMAINS4_8MMA_AtomIJNS4_15SM100_MMA_S8_SSIaaiLi64ELi224ELNS4_4UMMA5MajorE0ELSN_0ELNSM_8SaturateE0EEEEEENS4_6LayoutISC_NS5_IJNSA_ILi0EEESS_SS_EEEEENS5_IJNS4_10UnderscoreESV_SV_EEEEENS4_13SM90_TMA_LOADENS4_14ComposedLayoutINS4_7SwizzleILi3ELi4ELi3EEENS4_18smem_ptr_flag_bitsILi8EEENSR_INS5_IJNSA_ILi8EEENSA_ILi128EEEEEENS5_IJS15_SB_EEEEEEEvNS4_8identityESY_S19_vS1A_EENS_8epilogue10collective18CollectiveEpilogueINS1C_23Sm100TmaWarpSpecializedILi1ELi1ELi112ELb0ELb0EEEJSH_NS5_IJNSR_ISE_SB_EENSR_ISF_SB_EEEEEaSI_aSI_NS1C_6fusion15FusionCallbacksIS1G_NS1K_17LinearCombinationIaiaiLNS_15FloatRoundStyleE2EEESH_S1J_JEEENS4_5SM1004TMEM4LOAD26SM100_TMEM_LOAD_16dp32b16xESY_NSZ_INS10_ILi1ELi4ELi3EEES13_NSR_INS5_IJS14_NSA_ILi32EEEEEENS5_IJS1V_SB_EEEEEEENS4_39AutoVectorizingCopyWithAssumedAlignmentILi128EEENS4_14SM90_TMA_STOREES1Z_S21_S21_EEEvvEEEEvNT_6ParamsE)
        /*0008*/ 	.word	0x000000f4


	//----- nvinfo : EIATTR_FRAME_SIZE
	.align		4
.L_19:
        /*000c*/ 	.byte	0x04, 0x11
        /*000e*/ 	.short	(.L_21 - .L_20)
	.align		4
.L_20:
        /*0010*/ 	.word	index@($__internal_2_$__cuda_sm10x_tcgen05_guardrail_trap_unallocated_columns_being_dealloced)
        /*0014*/ 	.word	0x00000000


	//----- nvinfo : EIATTR_FRAME_SIZE
	.align		4
.L_21:
        /*0018*/ 	.byte	0x04, 0x11
        /*001a*/ 	.short	(.L_23 - .L_22)
	.align		4
.L_22:
        /*001c*/ 	.word	index@($__internal_1_$__cuda_sm10x_tcgen05_guardrail_trap_phase_invalid_during_alloc)
        /*0020*/ 	.word	0x00000000


	//----- nvinfo : EIATTR_FRAME_SIZE
	.align		4
.L_23:
        /*0024*/ 	.byte	0x04, 0x11
        /*0026*/ 	.short	(.L_25 - .L_24)
	.align		4
.L_24:
        /*0028*/ 	.word	index@($__internal_0_$__cuda_sm10x_tcgen05_guardrail_trap_col_being_dealloced_not_returned_by_alloc)
        /*002c*/ 	.word	0x00000000


	//----- nvinfo : EIATTR_FRAME_SIZE
	.align		4
.L_25:
        /*0030*/ 	.byte	0x04, 0x11
        /*0032*/ 	.short	(.L_27 - .L_26)
	.align		4
.L_26:
        /*0034*/ 	.word	index@(_ZN7cutlass13device_kernelINS_4gemm6kernel13GemmUniversalIN4cute5tupleIJiiiiEEENS1_10collective13CollectiveMmaINS1_35MainloopSm100TmaUmmaWarpSpecializedILi2ELi2ELi4ENS5_IJNS4_1CILi1EEESB_SB_EEEEENS5_IJNSA_ILi64EEENSA_ILi224EEENSA_ILi256EEEEEEaNS5_IJlSB_lEEEaSI_NS4_8TiledMMAINS4_8MMA_AtomIJNS4_15SM100_MMA_S8_SSIaaiLi64ELi224ELNS4_4UMMA5MajorE0ELSN_0ELNSM_8SaturateE0EEEEEENS4_6LayoutISC_NS5_IJNSA_ILi0EEESS_SS_EEEEENS5_IJNS4_10UnderscoreESV_SV_EEEEENS4_13SM90_TMA_LOADENS4_14ComposedLayoutINS4_7SwizzleILi3ELi4ELi3EEENS4_18smem_ptr_flag_bitsILi8EEENSR_INS5_IJNSA_ILi8EEENSA_ILi128EEEEEENS5_IJS15_SB_EEEEEEEvNS4_8identityESY_S19_vS1A_EENS_8epilogue10collective18CollectiveEpilogueINS1C_23Sm100TmaWarpSpecializedILi1ELi1ELi112ELb0ELb0EEEJSH_NS5_IJNSR_ISE_SB_EENSR_ISF_SB_EEEEEaSI_aSI_NS1C_6fusion15FusionCallbacksIS1G_NS1K_17LinearCombinationIaiaiLNS_15FloatRoundStyleE2EEESH_S1J_JEEENS4_5SM1004TMEM4LOAD26SM100_TMEM_LOAD_16dp32b16xESY_NSZ_INS10_ILi1ELi4ELi3EEES13_NSR_INS5_IJS14_NSA_ILi32EEEEEENS5_IJS1V_SB_EEEEEEENS4_39AutoVectorizingCopyWithAssumedAlignmentILi128EEENS4_14SM90_TMA_STOREES1Z_S21_S21_EEEvvEEEEvNT_6ParamsE)
        /*0038*/ 	.word	0x00000000


	//----- nvinfo : EIATTR_MIN_STACK_SIZE
	.align		4
.L_27:
        /*003c*/ 	.byte	0x04, 0x12
        /*003e*/ 	.short	(.L_29 - .L_28)
	.align		4
.L_28:
        /*0040*/ 	.word	index@(_ZN7cutlass13device_kernelINS_4gemm6kernel13GemmUniversalIN4cute5tupleIJiiiiEEENS1_10collective13CollectiveMmaINS1_35MainloopSm100TmaUmmaWarpSpecializedILi2ELi2ELi4ENS5_IJNS4_1CILi1EEESB_SB_EEEEENS5_IJNSA_ILi64EEENSA_ILi224EEENSA_ILi256EEEEEEaNS5_IJlSB_lEEEaSI_NS4_8TiledMMAINS4_8MMA_AtomIJNS4_15SM100_MMA_S8_SSIaaiLi64ELi224ELNS4_4UMMA5MajorE0ELSN_0ELNSM_8SaturateE0EEEEEENS4_6LayoutISC_NS5_IJNSA_ILi0EEESS_SS_EEEEENS5_IJNS4_10UnderscoreESV_SV_EEEEENS4_13SM90_TMA_LOADENS4_14ComposedLayoutINS4_7SwizzleILi3ELi4ELi3EEENS4_18smem_ptr_flag_bitsILi8EEENSR_INS5_IJNSA_ILi8EEENSA_ILi128EEEEEENS5_IJS15_SB_EEEEEEEvNS4_8identityESY_S19_vS1A_EENS_8epilogue10collective18CollectiveEpilogueINS1C_23Sm100TmaWarpSpecializedILi1ELi1ELi112ELb0ELb0EEEJSH_NS5_IJNSR_ISE_SB_EENSR_ISF_SB_EEEEEaSI_aSI_NS1C_6fusion15FusionCallbacksIS1G_NS1K_17LinearCombinationIaiaiLNS_15FloatRoundStyleE2EEESH_S1J_JEEENS4_5SM1004TMEM4LOAD26SM100_TMEM_LOAD_16dp32b16xESY_NSZ_INS10_ILi1ELi4ELi3EEES13_NSR_INS5_IJS14_NSA_ILi32EEEEEENS5_IJS1V_SB_EEEEEEENS4_39AutoVectorizingCopyWithAssumedAlignmentILi128EEENS4_14SM90_TMA_STOREES1Z_S21_S21_EEEvvEEEEvNT_6ParamsE)
        /*0044*/ 	.word	0x00000000
.L_29:


//--------------------- .nv.compat                --------------------------
	.section	.nv.compat,"",@"SHT_CUDA_COMPAT_INFO"
	.align	4
        /*0000*/ 	.byte	0x02, 0x09, 0x01, 0x00, 0x02, 0x02, 0x03, 0x00, 0x02, 0x05, 0x06, 0x00, 0x03, 0x07, 0x01, 0x01
        /*0010*/ 	.byte	0x02, 0x03, 0x01, 0x00, 0x02, 0x06, 0x01, 0x00, 0x04, 0x0b, 0x08, 0x00, 0x01, 0x00, 0x00, 0x00
        /*0020*/ 	.byte	0x00, 0x00, 0x00, 0x00


//--------------------- .nv.info._ZN7cutlass13device_kernelINS_4gemm6kernel13GemmUniversalIN4cute5tupleIJiiiiEEENS1_10collective13CollectiveMmaINS1_35MainloopSm100TmaUmmaWarpSpecializedILi2ELi2ELi4ENS5_IJNS4_1CILi1EEESB_SB_EEEEENS5_IJNSA_ILi64EEENSA_ILi224EEENSA_ILi256EEEEEEaNS5_IJlSB_lEEEaSI_NS4_8TiledMMAINS4_8MMA_AtomIJNS4_15SM100_MMA_S8_SSIaaiLi64ELi224ELNS4_4UMMA5MajorE0ELSN_0ELNSM_8SaturateE0EEEEEENS4_6LayoutISC_NS5_IJNSA_ILi0EEESS_SS_EEEEENS5_IJNS4_10UnderscoreESV_SV_EEEEENS4_13SM90_TMA_LOADENS4_14ComposedLayoutINS4_7SwizzleILi3ELi4ELi3EEENS4_18smem_ptr_flag_bitsILi8EEENSR_INS5_IJNSA_ILi8EEENSA_ILi128EEEEEENS5_IJS15_SB_EEEEEEEvNS4_8identityESY_S19_vS1A_EENS_8epilogue10collective18CollectiveEpilogueINS1C_23Sm100TmaWarpSpecializedILi1ELi1ELi112ELb0ELb0EEEJSH_NS5_IJNSR_ISE_SB_EENSR_ISF_SB_EEEEEaSI_aSI_NS1C_6fusion15FusionCallbacksIS1G_NS1K_17LinearCombinationIaiaiLNS_15FloatRoundStyleE2EEESH_S1J_JEEENS4_5SM1004TMEM4LOAD26SM100_TMEM_LOAD_16dp32b16xESY_NSZ_INS10_ILi1ELi4ELi3EEES13_NSR_INS5_IJS14_NSA_ILi32EEEEEENS5_IJS1V_SB_EEEEEEENS4_39AutoVectorizingCopyWithAssumedAlignmentILi128EEENS4_14SM90_TMA_STOREES1Z_S21_S21_EEEvvEEEEvNT_6ParamsE --------------------------
	.section	.nv.info._ZN7cutlass13device_kernelINS_4gemm6kernel13GemmUniversalIN4cute5tupleIJiiiiEEENS1_10collective13CollectiveMmaINS1_35MainloopSm100TmaUmmaWarpSpecializedILi2ELi2ELi4ENS5_IJNS4_1CILi1EEESB_SB_EEEEENS5_IJNSA_ILi64EEENSA_ILi224EEENSA_ILi256EEEEEEaNS5_IJlSB_lEEEaSI_NS4_8TiledMMAINS4_8MMA_AtomIJNS4_15SM100_MMA_S8_SSIaaiLi64ELi224ELNS4_4UMMA5MajorE0ELSN_0ELNSM_8SaturateE0EEEEEENS4_6LayoutISC_NS5_IJNSA_ILi0EEESS_SS_EEEEENS5_IJNS4_10UnderscoreESV_SV_EEEEENS4_13SM90_TMA_LOADENS4_14ComposedLayoutINS4_7SwizzleILi3ELi4ELi3EEENS4_18smem_ptr_flag_bitsILi8EEENSR_INS5_IJNSA_ILi8EEENSA_ILi128EEEEEENS5_IJS15_SB_EEEEEEEvNS4_8identityESY_S19_vS1A_EENS_8epilogue10collective18CollectiveEpilogueINS1C_23Sm100TmaWarpSpecializedILi1ELi1ELi112ELb0ELb0EEEJSH_NS5_IJNSR_ISE_SB_EENSR_ISF_SB_EEEEEaSI_aSI_NS1C_6fusion15FusionCallbacksIS1G_NS1K_17LinearCombinationIaiaiLNS_15FloatRoundStyleE2EEESH_S1J_JEEENS4_5SM1004TMEM4LOAD26SM100_TMEM_LOAD_16dp32b16xESY_NSZ_INS10_ILi1ELi4ELi3EEES13_NSR_INS5_IJS14_NSA_ILi32EEEEEENS5_IJS1V_SB_EEEEEEENS4_39AutoVectorizingCopyWithAssumedAlignmentILi128EEENS4_14SM90_TMA_STOREES1Z_S21_S21_EEEvvEEEEvNT_6ParamsE,"",@"SHT_CUDA_INFO"
	.sectionflags	@""
	.align	4


	//----- nvinfo : EIATTR_CUDA_API_VERSION
	.align		4
        /*0000*/ 	.byte	0x04, 0x37
        /*0002*/ 	.short	(.L_31 - .L_30)
.L_30:
        /*0004*/ 	.word	0x00000082


	//----- nvinfo : EIATTR_KPARAM_INFO
	.align		4
.L_31:
        /*0008*/ 	.byte	0x04, 0x17
        /*000a*/ 	.short	(.L_33 - .L_32)
.L_32:
        /*000c*/ 	.word	0x00000000
        /*0010*/ 	.short	0x0000
        /*0012*/ 	.short	0x0000
        /*0014*/ 	.byte	0x00, 0xf0, 0x01, 0x20


	//----- nvinfo : EIATTR_AT_ENTRY_FRAGMENTS
	.align		4
.L_33:
        /*0018*/ 	.byte	0x04, 0x4f
        /*001a*/ 	.short	(.L_35 - .L_34)


	//   ....[0]....
.L_34:
        /*001c*/ 	.word	0x00000006


	//----- nvinfo : EIATTR_RESERVED_SMEM_USED
	.align		4
.L_35:
        /*0020*/ 	.byte	0x01, 0x41
	.zero		2


	//----- nvinfo : EIATTR_SPARSE_MMA_MASK
	.align		4
        /*0024*/ 	.byte	0x03, 0x50
        /*0026*/ 	.short	0x0000


	//----- nvinfo : EIATTR_TCGEN05_1CTA_USED
	.align		4
        /*0028*/ 	.byte	0x01, 0x51
	.zero		2


	//----- nvinfo : EIATTR_MAXREG_COUNT
	.align		4
        /*002c*/ 	.byte	0x03, 0x1b
        /*002e*/ 	.short	0x00ff


	//----- nvinfo : EIATTR_NUM_BARRIERS
	.align		4
        /*0030*/ 	.byte	0x02, 0x4c
        /*0032*/ 	.byte	0x07
	.zero		1


	//----- nvinfo : EIATTR_EXTERNS
	.align		4
        /*0034*/ 	.byte	0x04, 0x0f
        /*0036*/ 	.short	(.L_37 - .L_36)


	//   ....[0]....
	.align		4
.L_36:
        /*0038*/ 	.word	index@(__assertfail)


	//----- nvinfo : EIATTR_MERCURY_ISA_VERSION
	.align		4
.L_37:
        /*003c*/ 	.byte	0x03, 0x5f
        /*003e*/ 	.short	0x0101


	//----- nvinfo : EIATTR_INT_WARP_WIDE_INSTR_OFFSETS
	.align		4
        /*0040*/ 	.byte	0x04, 0x31
        /*0042*/ 	.short	(.L_39 - .L_38)


	//   ....[0]....
.L_38:
        /*0044*/ 	.word	0x00003ba0


	//   ....[1]....
        /*0048*/ 	.word	0x00003bd0


	//   ....[2]....
        /*004c*/ 	.word	0x00003bf0


	//   ....[3]....
        /*0050*/ 	.word	0x000047e0


	//   ....[4]....
        /*0054*/ 	.word	0x00004860


	//   ....[5]....
        /*0058*/ 	.word	0x000048c0


	//   ....[6]....
        /*005c*/ 	.word	0x00004920


	//   ....[7]....
        /*0060*/ 	.word	0x00004980


	//   ....[8]....
        /*0064*/ 	.word	0x000049c0


	//   ....[9]....
        /*0068*/ 	.word	0x00004a60


	//   ....[10]....
        /*006c*/ 	.word	0x00004a80


	//----- nvinfo : EIATTR_COOP_GROUP_MASK_REGIDS
	.align		4
.L_39:
        /*0070*/ 	.byte	0x04, 0x29
        /*0072*/ 	.short	(.L_41 - .L_40)


	//   ....[0]....
.L_40:
        /*0074*/ 	.word	0xffffffff


	//   ....[1]....
        /*0078*/ 	.word	0xffffffff


	//   ....[2]....
        /*007c*/ 	.word	0xffffffff


	//   ....[3]....
        /*0080*/ 	.word	0xffffffff


	//   ....[4]....
        /*0084*/ 	.word	0xffffffff


	//   ....[5]....
        /*0088*/ 	.word	0xffffffff


	//   ....[6]....
        /*008c*/ 	.word	0xffffffff


	//   ....[7]....
        /*0090*/ 	.word	0xffffffff


	//   ....[8]....
        /*0094*/ 	.word	0xffffffff


	//   ....[9]....
        /*0098*/ 	.word	0xffffffff


	//   ....[10]....
        /*009c*/ 	.word	0xffffffff


	//   ....[11]....
        /*00a0*/ 	.word	0xffffffff


	//   ....[12]....
        /*00a4*/ 	.word	0xffffffff


	//----- nvinfo : EIATTR_COOP_GROUP_INSTR_OFFSETS
	.align		4
.L_41:
        /*00a8*/ 	.byte	0x04, 0x28
        /*00aa*/ 	.short	(.L_43 - .L_42)


	//   ....[0]....
.L_42:
        /*00ac*/ 	.word	0x00000080


	//   ....[1]....
        /*00b0*/ 	.word	0x000004e0


	//   ....[2]....
        /*00b4*/ 	.word	0x00000610


	//   ....[3]....
        /*00b8*/ 	.word	0x00000750


	//   ....[4]....
        /*00bc*/ 	.word	0x00000850


	//   ....[5]....
        /*00c0*/ 	.word	0x000009c0


	//   ....[6]....
        /*00c4*/ 	.word	0x00000b60


	//   ....[7]....
        /*00c8*/ 	.word	0x00001e70


	//   ....[8]....
        /*00cc*/ 	.word	0x00002c00


	//   ....[9]....
        /*00d0*/ 	.word	0x00002e10


	//   ....[10]....
        /*00d4*/ 	.word	0x00002e40


	//   ....[11]....
        /*00d8*/ 	.word	0x00003a80


	//   ....[12]....
        /*00dc*/ 	.word	0x00003cb0


	//----- nvinfo : EIATTR_VRC_CTA_INIT_COUNT
	.align		4
.L_43:
        /*00e0*/ 	.byte	0x02, 0x4a
        /*00e2*/ 	.byte	0x80
	.zero		1


	//----- nvinfo : EIATTR_SYSCALL_OFFSETS
	.align		4
        /*00e4*/ 	.byte	0x04, 0x46
        /*00e6*/ 	.short	(.L_45 - .L_44)


	//   ....[0]....
.L_44:
        /*00e8*/ 	.word	0x000054a0


	//   ....[1]....
        /*00ec*/ 	.word	0x000055d0


	//   ....[2]....
        /*00f0*/ 	.word	0x00005fa0


	//   ....[3]....
        /*00f4*/ 	.word	0x00006120


	//   ....[4]....
        /*00f8*/ 	.word	0x000062a0


	//   ....[5]....
        /*00fc*/ 	.word	0x00006420


	//   ....[6]....
        /*0100*/ 	.word	0x000065a0


	//   ....[7]....
        /*0104*/ 	.word	0x00006720


	//   ....[8]....
        /*0108*/ 	.word	0x000068a0


	//----- nvinfo : EIATTR_MBARRIER_INSTR_OFFSETS
	.align		4
.L_45:
        /*010c*/ 	.byte	0x04, 0x39
        /*010e*/ 	.short	(.L_47 - .L_46)


	//   ....[0]....
.L_46:
        /*0110*/ 	.word	0x000005c0
        /*0114*/ 	.word	0x000000ff
        /*0118*/ 	.word	0x00000000
        /*011c*/ 	.short	0x0100
        /*011e*/ 	.byte	0x04
	.zero		1


	//   ....[1]....
        /*0120*/ 	.word	0x000005d0
        /*0124*/ 	.word	0x000000ff
        /*0128*/ 	.word	0x00000010
        /*012c*/ 	.short	0x0100
        /*012e*/ 	.byte	0x04
	.zero		1


	//   ....[2]....
        /*0130*/ 	.word	0x000005e0
        /*0134*/ 	.word	0x000000ff
        /*0138*/ 	.word	0x00000008
        /*013c*/ 	.short	0x0100
        /*013e*/ 	.byte	0x04
	.zero		1


	//   ....[3]....
        /*0140*/ 	.word	0x000005f0
        /*0144*/ 	.word	0x000000ff
        /*0148*/ 	.word	0x00000018
        /*014c*/ 	.short	0x0100
        /*014e*/ 	.byte	0x04
	.zero		1


	//   ....[4]....
        /*0150*/ 	.word	0x00000720
        /*0154*/ 	.word	0x000000ff
        /*0158*/ 	.word	0x00000020
        /*015c*/ 	.short	0x0100
        /*015e*/ 	.byte	0x04
	.zero		1


	//   ....[5]....
        /*0160*/ 	.word	0x00000730
        /*0164*/ 	.word	0x000000ff
        /*0168*/ 	.word	0x00000028
        /*016c*/ 	.short	0x0100
        /*016e*/ 	.byte	0x04
	.zero		1


	//   ....[6]....
        /*0170*/ 	.word	0x00000820
        /*0174*/ 	.word	0x000000ff
        /*0178*/ 	.word	0x00000030
        /*017c*/ 	.short	0x0100
        /*017e*/ 	.byte	0x06
	.zero		1


	//   ....[7]....
        /*0180*/ 	.word	0x00000830
        /*0184*/ 	.word	0x000000ff
        /*0188*/ 	.word	0x00000038
        /*018c*/ 	.short	0x0100
        /*018e*/ 	.byte	0x06
	.zero		1


	//   ....[8]....
        /*0190*/ 	.word	0x00000970
        /*0194*/ 	.word	0x000000ff
        /*0198*/ 	.word	0x00000040
        /*019c*/ 	.short	0x0100
        /*019e*/ 	.byte	0x06
	.zero		1


	//   ....[9]....
        /*01a0*/ 	.word	0x00000980
        /*01a4*/ 	.word	0x000000ff
        /*01a8*/ 	.word	0x00000050
        /*01ac*/ 	.short	0x0100
        /*01ae*/ 	.byte	0x06
	.zero		1


	//   ....[10]....
        /*01b0*/ 	.word	0x00000990
        /*01b4*/ 	.word	0x000000ff
        /*01b8*/ 	.word	0x00000048
        /*01bc*/ 	.short	0x0100
        /*01be*/ 	.byte	0x06
	.zero		1


	//   ....[11]....
        /*01c0*/ 	.word	0x000009a0
        /*01c4*/ 	.word	0x000000ff
        /*01c8*/ 	.word	0x00000058
        /*01cc*/ 	.short	0x0100
        /*01ce*/ 	.byte	0x06
	.zero		1


	//   ....[12]....
        /*01d0*/ 	.word	0x00000ad0
        /*01d4*/ 	.word	0x000000ff
        /*01d8*/ 	.word	0x00000060
        /*01dc*/ 	.short	0x0100
        /*01de*/ 	.byte	0x04
	.zero		1


	//   ....[13]....
        /*01e0*/ 	.word	0x00000ae0
        /*01e4*/ 	.word	0x000000ff
        /*01e8*/ 	.word	0x00000080
        /*01ec*/ 	.short	0x0100
        /*01ee*/ 	.byte	0x04
	.zero		1


	//   ....[14]....
        /*01f0*/ 	.word	0x00000af0
        /*01f4*/ 	.word	0x000000ff
        /*01f8*/ 	.word	0x00000068
        /*01fc*/ 	.short	0x0100
        /*01fe*/ 	.byte	0x04
	.zero		1


	//   ....[15]....
        /*0200*/ 	.word	0x00000b00
        /*0204*/ 	.word	0x000000ff
        /*0208*/ 	.word	0x00000088
        /*020c*/ 	.short	0x0100
        /*020e*/ 	.byte	0x04
	.zero		1


	//   ....[16]....
        /*0210*/ 	.word	0x00000b10
        /*0214*/ 	.word	0x000000ff
        /*0218*/ 	.word	0x00000070
        /*021c*/ 	.short	0x0100
        /*021e*/ 	.byte	0x04
	.zero		1


	//   ....[17]....
        /*0220*/ 	.word	0x00000b20
        /*0224*/ 	.word	0x000000ff
        /*0228*/ 	.word	0x00000090
        /*022c*/ 	.short	0x0100
        /*022e*/ 	.byte	0x04
	.zero		1


	//   ....[18]....
        /*0230*/ 	.word	0x00000b30
        /*0234*/ 	.word	0x000000ff
        /*0238*/ 	.word	0x00000078
        /*023c*/ 	.short	0x0100
        /*023e*/ 	.byte	0x04
	.zero		1


	//   ....[19]....
        /*0240*/ 	.word	0x00000b40
        /*0244*/ 	.word	0x000000ff
        /*0248*/ 	.word	0x00000098
        /*024c*/ 	.short	0x0100
        /*024e*/ 	.byte	0x04
	.zero		1


	//   ....[20]....
        /*0250*/ 	.word	0x00000c50
        /*0254*/ 	.word	0x000000ff
        /*0258*/ 	.word	0x000000a0
        /*025c*/ 	.short	0x0100
        /*025e*/ 	.byte	0x04
	.zero		1


	//   ....[21]....
        /*0260*/ 	.word	0x00000c60
        /*0264*/ 	.word	0x000000ff
        /*0268*/ 	.word	0x000000b0
        /*026c*/ 	.short	0x0100
        /*026e*/ 	.byte	0x04
	.zero		1


	//   ....[22]....
        /*0270*/ 	.word	0x00000c70
        /*0274*/ 	.word	0x000000ff
        /*0278*/ 	.word	0x000000a8
        /*027c*/ 	.short	0x0100
        /*027e*/ 	.byte	0x04
	.zero		1


	//   ....[23]....
        /*0280*/ 	.word	0x00000c80
        /*0284*/ 	.word	0x000000ff
        /*0288*/ 	.word	0x000000b8
        /*028c*/ 	.short	0x0100
        /*028e*/ 	.byte	0x04
	.zero		1


	//   ....[24]....
        /*0290*/ 	.word	0x00001630
        /*0294*/ 	.word	0x00000000
        /*0298*/ 	.word	0x000000b0
        /*029c*/ 	.short	0x010a
        /*029e*/ 	.byte	0xff
	.zero		1


	//   ....[25]....
        /*02a0*/ 	.word	0x00001660
        /*02a4*/ 	.word	0x00000000
        /*02a8*/ 	.word	0x000000a0
        /*02ac*/ 	.short	0x0101
        /*02ae*/ 	.byte	0xff
	.zero		1


	//   ....[26]....
        /*02b0*/ 	.word	0x00001730
        /*02b4*/ 	.word	0x000000ff
        /*02b8*/ 	.word	0x00000010
        /*02bc*/ 	.short	0x010a
        /*02be*/ 	.byte	0x06
	.zero		1


	//   ....[27]....
        /*02c0*/ 	.word	0x000017b0
        /*02c4*/ 	.word	0x000000ff
        /*02c8*/ 	.word	0x00000010
        /*02cc*/ 	.short	0x010a
        /*02ce*/ 	.byte	0x21
	.zero		1


	//   ....[28]....
        /*02d0*/ 	.word	0x00001900
        /*02d4*/ 	.word	0x000000ff
        /*02d8*/ 	.word	0x00000010
        /*02dc*/ 	.short	0x010a
        /*02de*/ 	.byte	0x07
	.zero		1


	//   ....[29]....
        /*02e0*/ 	.word	0x00001ad0
        /*02e4*/ 	.word	0x000000ff
        /*02e8*/ 	.word	0x00000038
        /*02ec*/ 	.short	0x0101
        /*02ee*/ 	.byte	0x04
	.zero		1


	//   ....[30]....
        /*02f0*/ 	.word	0x00001af0
        /*02f4*/ 	.word	0x000000ff
        /*02f8*/ 	.word	0x00000010
        /*02fc*/ 	.short	0x010a
        /*02fe*/ 	.byte	0x06
	.zero		1


	//   ....[31]....
        /*0300*/ 	.word	0x00001b70
        /*0304*/ 	.word	0x000000ff
        /*0308*/ 	.word	0x00000010
        /*030c*/ 	.short	0x010a
        /*030e*/ 	.byte	0x21
	.zero		1


	//   ....[32]....
        /*0310*/ 	.word	0x00001cc0
        /*0314*/ 	.word	0x000000ff
        /*0318*/ 	.word	0x00000010
        /*031c*/ 	.short	0x010a
        /*031e*/ 	.byte	0x07
	.zero		1


	//   ....[33]....
        /*0320*/ 	.word	0x00001ea0
        /*0324*/ 	.word	0x00000003
        /*0328*/ 	.word	0x00000040
        /*032c*/ 	.short	0x010a
        /*032e*/ 	.byte	0xff
	.zero		1


	//   ....[34]....
        /*0330*/ 	.word	0x00001ff0
        /*0334*/ 	.word	0x00000000
        /*0338*/ 	.word	0x00000000
        /*033c*/ 	.short	0x0101
        /*033e*/ 	.byte	0xff
	.zero		1


	//   ....[35]....
        /*0340*/ 	.word	0x00002590
        /*0344*/ 	.word	0x000000ff
        /*0348*/ 	.word	0x00000000
        /*034c*/ 	.short	0x010a
        /*034e*/ 	.byte	0x04
	.zero		1


	//   ....[36]....
        /*0350*/ 	.word	0x00002630
        /*0354*/ 	.word	0x00000000
        /*0358*/ 	.word	0x00000000
        /*035c*/ 	.short	0x010a
        /*035e*/ 	.byte	0xff
	.zero		1


	//   ....[37]....
        /*0360*/ 	.word	0x00002750
        /*0364*/ 	.word	0x00000002
        /*0368*/ 	.word	0x000000a0
        /*036c*/ 	.short	0x010a
        /*036e*/ 	.byte	0xff
	.zero		1


	//   ....[38]....
        /*0370*/ 	.word	0x000027c0
        /*0374*/ 	.word	0x00000002
        /*0378*/ 	.word	0x00000000
        /*037c*/ 	.short	0x0101
        /*037e*/ 	.byte	0xff
	.zero		1


	//   ....[39]....
        /*0380*/ 	.word	0x000027e0
        /*0384*/ 	.word	0x000000ff
        /*0388*/ 	.word	0x00000050
        /*038c*/ 	.short	0x010a
        /*038e*/ 	.byte	0x04
	.zero		1


	//   ....[40]....
        /*0390*/ 	.word	0x00002900
        /*0394*/ 	.word	0x00000002
        /*0398*/ 	.word	0x00000040
        /*039c*/ 	.short	0x010a
        /*039e*/ 	.byte	0xff
	.zero		1


	//   ....[41]....
        /*03a0*/ 	.word	0x00002a00
        /*03a4*/ 	.word	0x00000002
        /*03a8*/ 	.word	0x00000000
        /*03ac*/ 	.short	0x0101
        /*03ae*/ 	.byte	0xff
	.zero		1


	//   ....[42]....
        /*03b0*/ 	.word	0x00002a90
        /*03b4*/ 	.word	0x000000ff
        /*03b8*/ 	.word	0x00000050
        /*03bc*/ 	.short	0x0106
        /*03be*/ 	.byte	0x04
	.zero		1


	//   ....[43]....
        /*03c0*/ 	.word	0x00002ab0
        /*03c4*/ 	.word	0x000000ff
        /*03c8*/ 	.word	0x00000050
        /*03cc*/ 	.short	0x010a
        /*03ce*/ 	.byte	0x04
	.zero		1


	//   ....[44]....
        /*03d0*/ 	.word	0x00002b40
        /*03d4*/ 	.word	0x000000ff
        /*03d8*/ 	.word	0x00000050
        /*03dc*/ 	.short	0x0106
        /*03de*/ 	.byte	0x07
	.zero		1


	//   ....[45]....
        /*03e0*/ 	.word	0x00002b80
        /*03e4*/ 	.word	0x00000000
        /*03e8*/ 	.word	0x00000050
        /*03ec*/ 	.short	0x010a
        /*03ee*/ 	.byte	0xff
	.zero		1


	//   ....[46]....
        /*03f0*/ 	.word	0x00003140
        /*03f4*/ 	.word	0x00000000
        /*03f8*/ 	.word	0x00000040
        /*03fc*/ 	.short	0x010a
        /*03fe*/ 	.byte	0xff
	.zero		1


	//   ....[47]....
        /*0400*/ 	.word	0x00003240
        /*0404*/ 	.word	0x00000003
        /*0408*/ 	.word	0x00000000
        /*040c*/ 	.short	0x0101
        /*040e*/ 	.byte	0xff
	.zero		1


	//   ....[48]....
        /*0410*/ 	.word	0x00003250
        /*0414*/ 	.word	0x000000ff
        /*0418*/ 	.word	0x00000000
        /*041c*/ 	.short	0x010a
        /*041e*/ 	.byte	0x05
	.zero		1


	//   ....[49]....
        /*0420*/ 	.word	0x000032d0
        /*0424*/ 	.word	0x000000ff
        /*0428*/ 	.word	0x00000080
        /*042c*/ 	.short	0x010a
        /*042e*/ 	.byte	0x2e
	.zero		1


	//   ....[50]....
        /*0430*/ 	.word	0x000033a0
        /*0434*/ 	.word	0x000000ff
        /*0438*/ 	.word	0x00000000
        /*043c*/ 	.short	0x010a
        /*043e*/ 	.byte	0x07
	.zero		1


	//   ....[51]....
        /*0440*/ 	.word	0x000034e0
        /*0444*/ 	.word	0x000000ff
        /*0448*/ 	.word	0x00000000
        /*044c*/ 	.short	0x010a
        /*044e*/ 	.byte	0x06
	.zero		1


	//   ....[52]....
        /*0450*/ 	.word	0x000038b0
        /*0454*/ 	.word	0x000000ff
        /*0458*/ 	.word	0x00000000
        /*045c*/ 	.short	0x010a
        /*045e*/ 	.byte	0x04
	.zero		1


	//   ....[53]....
        /*0460*/ 	.word	0x00003940
        /*0464*/ 	.word	0x000000ff
        /*0468*/ 	.word	0x00000000
        /*046c*/ 	.short	0x010a
        /*046e*/ 	.byte	0x05
	.zero		1


	//   ....[54]....
        /*0470*/ 	.word	0x000039d0
        /*0474*/ 	.word	0x000000ff
        /*0478*/ 	.word	0x00000000
        /*047c*/ 	.short	0x010a
        /*047e*/ 	.byte	0x05
	.zero		1


	//   ....[55]....
        /*0480*/ 	.word	0x00003a60
        /*0484*/ 	.word	0x000000ff
        /*0488*/ 	.word	0x00000000
        /*048c*/ 	.short	0x010a
        /*048e*/ 	.byte	0x04
	.zero		1


	//   ....[56]....
        /*0490*/ 	.word	0x00003f40
        /*0494*/ 	.word	0x00000003
        /*0498*/ 	.word	0x00000040
        /*049c*/ 	.short	0x010a
        /*049e*/ 	.byte	0xff
	.zero		1


	//   ....[57]....
        /*04a0*/ 	.word	0x000040b0
        /*04a4*/ 	.word	0x00000000
        /*04a8*/ 	.word	0x00000000
        /*04ac*/ 	.short	0x0101
        /*04ae*/ 	.byte	0xff
	.zero		1


	//   ....[58]....
        /*04b0*/ 	.word	0x00004570
        /*04b4*/ 	.word	0x000000ff
        /*04b8*/ 	.word	0x00000038
        /*04bc*/ 	.short	0x010a
        /*04be*/ 	.byte	0x15
	.zero		1


	//   ....[59]....
        /*04c0*/ 	.word	0x00004700
        /*04c4*/ 	.word	0x000000ff
        /*04c8*/ 	.word	0x00000028
        /*04cc*/ 	.short	0x010a
        /*04ce*/ 	.byte	0x15
	.zero		1


	//   ....[60]....
        /*04d0*/ 	.word	0x00004aa0
        /*04d4*/ 	.word	0x000000ff
        /*04d8*/ 	.word	0x00000020
        /*04dc*/ 	.short	0x010b
        /*04de*/ 	.byte	0x15
	.zero		1


	//   ....[61]....
        /*04e0*/ 	.word	0x00004ab0
        /*04e4*/ 	.word	0x000000ff
        /*04e8*/ 	.word	0x00000000
        /*04ec*/ 	.short	0x0101
        /*04ee*/ 	.byte	0x27
	.zero		1


	//   ....[62]....
        /*04f0*/ 	.word	0x00004af0
        /*04f4*/ 	.word	0x00000000
        /*04f8*/ 	.word	0x00000028
        /*04fc*/ 	.short	0x010a
        /*04fe*/ 	.byte	0xff
	.zero		1


	//   ....[63]....
        /*0500*/ 	.word	0x00004d20
        /*0504*/ 	.word	0x000000ff
        /*0508*/ 	.word	0x00000040
        /*050c*/ 	.short	0x010a
        /*050e*/ 	.byte	0x04
	.zero		1


	//   ....[64]....
        /*0510*/ 	.word	0x00004de0
        /*0514*/ 	.word	0x000000ff
        /*0518*/ 	.word	0x00000000
        /*051c*/ 	.short	0x0101
        /*051e*/ 	.byte	0x04
	.zero		1


	//   ....[65]....
        /*0520*/ 	.word	0x000059e0
        /*0524*/ 	.word	0x000000ff
        /*0528*/ 	.word	0x00000020
        /*052c*/ 	.short	0x010a
        /*052e*/ 	.byte	0x2d
	.zero		1


	//   ....[66]....
        /*0530*/ 	.word	0x000059f0
        /*0534*/ 	.word	0x00000011
        /*0538*/ 	.word	0x00000060
        /*053c*/ 	.short	0x010a
        /*053e*/ 	.byte	0xff
	.zero		1


	//   ....[67]....
        /*0540*/ 	.word	0x00005c70
        /*0544*/ 	.word	0x000000ff
        /*0548*/ 	.word	0x00000020
        /*054c*/ 	.short	0x010a
        /*054e*/ 	.byte	0x2d
	.zero		1


	//   ....[68]....
        /*0550*/ 	.word	0x00005da0
        /*0554*/ 	.word	0x000000ff
        /*0558*/ 	.word	0x00000000
        /*055c*/ 	.short	0x0101
        /*055e*/ 	.byte	0x04
	.zero		1


	//   ....[69]....
        /*0560*/ 	.word	0x00005dd0
        /*0564*/ 	.word	0x00000011
        /*0568*/ 	.word	0x00000060
        /*056c*/ 	.short	0x010a
        /*056e*/ 	.byte	0xff
	.zero		1


	//   ....[70]....
        /*0570*/ 	.word	0x00008460
        /*0574*/ 	.word	0x000000ff
        /*0578*/ 	.word	0x00000000
        /*057c*/ 	.short	0x0101
        /*057e*/ 	.byte	0x04
	.zero		1


	//   ....[71]....
        /*0580*/ 	.word	0x00008c30
        /*0584*/ 	.word	0x00000000
        /*0588*/ 	.word	0x000000b0
        /*058c*/ 	.short	0x010a
        /*058e*/ 	.byte	0xff
	.zero		1


	//   ....[72]....
        /*0590*/ 	.word	0x00008c90
        /*0594*/ 	.word	0x00000000
        /*0598*/ 	.word	0x00000010
        /*059c*/ 	.short	0x010a
        /*059e*/ 	.byte	0xff
	.zero		1


	//   ....[73]....
        /*05a0*/ 	.word	0x00008cf0
        /*05a4*/ 	.word	0x00000000
        /*05a8*/ 	.word	0x00000010
        /*05ac*/ 	.short	0x010a
        /*05ae*/ 	.byte	0xff
	.zero		1


	//   ....[74]....
        /*05b0*/ 	.word	0x00008d40
        /*05b4*/ 	.word	0x00000003
        /*05b8*/ 	.word	0x00000040
        /*05bc*/ 	.short	0x010a
        /*05be*/ 	.byte	0xff
	.zero		1


	//   ....[75]....
        /*05c0*/ 	.word	0x00008da0
        /*05c4*/ 	.word	0x00000000
        /*05c8*/ 	.word	0x00000000
        /*05cc*/ 	.short	0x010a
        /*05ce*/ 	.byte	0xff
	.zero		1


	//   ....[76]....
        /*05d0*/ 	.word	0x00008df0
        /*05d4*/ 	.word	0x00000002
        /*05d8*/ 	.word	0x000000a0
        /*05dc*/ 	.short	0x010a
        /*05de*/ 	.byte	0xff
	.zero		1


	//   ....[77]....
        /*05e0*/ 	.word	0x00008e50
        /*05e4*/ 	.word	0x00000002
        /*05e8*/ 	.word	0x00000050
        /*05ec*/ 	.short	0x010a
        /*05ee*/ 	.byte	0xff
	.zero		1


	//   ....[78]....
        /*05f0*/ 	.word	0x00008ea0
        /*05f4*/ 	.word	0x00000002
        /*05f8*/ 	.word	0x00000040
        /*05fc*/ 	.short	0x010a
        /*05fe*/ 	.byte	0xff
	.zero		1


	//   ....[79]....
        /*0600*/ 	.word	0x00008f00
        /*0604*/ 	.word	0x00000000
        /*0608*/ 	.word	0x00000050
        /*060c*/ 	.short	0x010a
        /*060e*/ 	.byte	0xff
	.zero		1


	//   ....[80]....
        /*0610*/ 	.word	0x00008f50
        /*0614*/ 	.word	0x00000000
        /*0618*/ 	.word	0x00000040
        /*061c*/ 	.short	0x010a
        /*061e*/ 	.byte	0xff
	.zero		1


	//   ....[81]....
        /*0620*/ 	.word	0x00008fb0
        /*0624*/ 	.word	0x00000002
        /*0628*/ 	.word	0x00000080
        /*062c*/ 	.short	0x010a
        /*062e*/ 	.byte	0xff
	.zero		1


	//   ....[82]....
        /*0630*/ 	.word	0x00009010
        /*0634*/ 	.word	0x00000000
        /*0638*/ 	.word	0x00000000
        /*063c*/ 	.short	0x010a
        /*063e*/ 	.byte	0xff
	.zero		1


	//   ....[83]....
        /*0640*/ 	.word	0x00009070
        /*0644*/ 	.word	0x00000000
        /*0648*/ 	.word	0x00000000
        /*064c*/ 	.short	0x010a
        /*064e*/ 	.byte	0xff
	.zero		1


	//   ....[84]....
        /*0650*/ 	.word	0x000090d0
        /*0654*/ 	.word	0x00000000
        /*0658*/ 	.word	0x00000000
        /*065c*/ 	.short	0x010a
        /*065e*/ 	.byte	0xff
	.zero		1


	//   ....[85]....
        /*0660*/ 	.word	0x00009130
        /*0664*/ 	.word	0x00000000
        /*0668*/ 	.word	0x00000000
        /*066c*/ 	.short	0x010a
        /*066e*/ 	.byte	0xff
	.zero		1


	//   ....[86]....
        /*0670*/ 	.word	0x00009190
        /*0674*/ 	.word	0x00000000
        /*0678*/ 	.word	0x00000000
        /*067c*/ 	.short	0x010a
        /*067e*/ 	.byte	0xff
	.zero		1


	//   ....[87]....
        /*0680*/ 	.word	0x000091e0
        /*0684*/ 	.word	0x00000003
        /*0688*/ 	.word	0x00000040
        /*068c*/ 	.short	0x010a
        /*068e*/ 	.byte	0xff
	.zero		1


	//   ....[88]....
        /*0690*/ 	.word	0x00009240
        /*0694*/ 	.word	0x00000000
        /*0698*/ 	.word	0x00000038
        /*069c*/ 	.short	0x010a
        /*069e*/ 	.byte	0xff
	.zero		1


	//   ....[89]....
        /*06a0*/ 	.word	0x000092a0
        /*06a4*/ 	.word	0x00000000
        /*06a8*/ 	.word	0x00000028
        /*06ac*/ 	.short	0x010a
        /*06ae*/ 	.byte	0xff
	.zero		1


	//   ....[90]....
        /*06b0*/ 	.word	0x00009300
        /*06b4*/ 	.word	0x00000000
        /*06b8*/ 	.word	0x00000040
        /*06bc*/ 	.short	0x010a
        /*06be*/ 	.byte	0xff
	.zero		1


	//   ....[91]....
        /*06c0*/ 	.word	0x00009360
        /*06c4*/ 	.word	0x00000000
        /*06c8*/ 	.word	0x00000020
        /*06cc*/ 	.short	0x010a
        /*06ce*/ 	.byte	0xff
	.zero		1


	//   ....[92]....
        /*06d0*/ 	.word	0x000093b0
        /*06d4*/ 	.word	0x00000011
        /*06d8*/ 	.word	0x00000060
        /*06dc*/ 	.short	0x010a
        /*06de*/ 	.byte	0xff
	.zero		1


	//----- nvinfo : EIATTR_NUM_MBARRIERS
	.align		4
.L_47:
        /*06e0*/ 	.byte	0x03, 0x38
        /*06e2*/ 	.short	0x0018


	//----- nvinfo : EIATTR_EXIT_INSTR_OFFSETS
	.align		4
        /*06e4*/ 	.byte	0x04, 0x1c
        /*06e6*/ 	.short	(.L_49 - .L_48)


	//   ....[0]....
.L_48:
        /*06e8*/ 	.word	0x00002660


	//   ....[1]....
        /*06ec*/ 	.word	0x00002b50


	//   ....[2]....
        /*06f0*/ 	.word	0x00002bb0


	//   ....[3]....
        /*06f4*/ 	.word	0x00003cc0


	//   ....[4]....
        /*06f8*/ 	.word	0x00004b20


	//   ....[5]....
        /*06fc*/ 	.word	0x00004b60


	//   ....[6]....
        /*0700*/ 	.word	0x00008c20


	//----- nvinfo : EIATTR_MAX_THREADS
	.align		4
.L_49:
        /*0704*/ 	.byte	0x04, 0x05
        /*0706*/ 	.short	(.L_51 - .L_50)
.L_50:
        /*0708*/ 	.word	0x00000100
        /*070c*/ 	.word	0x00000001
        /*0710*/ 	.word	0x00000001


	//----- nvinfo : EIATTR_CRS_STACK_SIZE
	.align		4
.L_51:
        /*0714*/ 	.byte	0x04, 0x1e
        /*0716*/ 	.short	(.L_53 - .L_52)
.L_52:
        /*0718*/ 	.word	0x00000000


	//----- nvinfo : EIATTR_CBANK_PARAM_SIZE
	.align		4
.L_53:
        /*071c*/ 	.byte	0x03, 0x19
        /*071e*/ 	.short	0x0800


	//----- nvinfo : EIATTR_PARAM_CBANK
	.align		4
        /*0720*/ 	.byte	0x04, 0x0a
        /*0722*/ 	.short	(.L_55 - .L_54)
	.align		4
.L_54:
        /*0724*/ 	.word	index@(.nv.constant0._ZN7cutlass13device_kernelINS_4gemm6kernel13GemmUniversalIN4cute5tupleIJiiiiEEENS1_10collective13CollectiveMmaINS1_35MainloopSm100TmaUmmaWarpSpecializedILi2ELi2ELi4ENS5_IJNS4_1CILi1EEESB_SB_EEEEENS5_IJNSA_ILi64EEENSA_ILi224EEENSA_ILi256EEEEEEaNS5_IJlSB_lEEEaSI_NS4_8TiledMMAINS4_8MMA_AtomIJNS4_15SM100_MMA_S8_SSIaaiLi64ELi224ELNS4_4UMMA5MajorE0ELSN_0ELNSM_8SaturateE0EEEEEENS4_6LayoutISC_NS5_IJNSA_ILi0EEESS_SS_EEEEENS5_IJNS4_10UnderscoreESV_SV_EEEEENS4_13SM90_TMA_LOADENS4_14ComposedLayoutINS4_7SwizzleILi3ELi4ELi3EEENS4_18smem_ptr_flag_bitsILi8EEENSR_INS5_IJNSA_ILi8EEENSA_ILi128EEEEEENS5_IJS15_SB_EEEEEEEvNS4_8identityESY_S19_vS1A_EENS_8epilogue10collective18CollectiveEpilogueINS1C_23Sm100TmaWarpSpecializedILi1ELi1ELi112ELb0ELb0EEEJSH_NS5_IJNSR_ISE_SB_EENSR_ISF_SB_EEEEEaSI_aSI_NS1C_6fusion15FusionCallbacksIS1G_NS1K_17LinearCombinationIaiaiLNS_15FloatRoundStyleE2EEESH_S1J_JEEENS4_5SM1004TMEM4LOAD26SM100_TMEM_LOAD_16dp32b16xESY_NSZ_INS10_ILi1ELi4ELi3EEES13_NSR_INS5_IJS14_NSA_ILi32EEEEEENS5_IJS1V_SB_EEEEEEENS4_39AutoVectorizingCopyWithAssumedAlignmentILi128EEENS4_14SM90_TMA_STOREES1Z_S21_S21_EEEvvEEEEvNT_6ParamsE)
        /*0728*/ 	.short	0x0380
        /*072a*/ 	.short	0x0800


	//----- nvinfo : EIATTR_SW_WAR
	.align		4
.L_55:
        /*072c*/ 	.byte	0x04, 0x36
        /*072e*/ 	.short	(.L_57 - .L_56)
.L_56:
        /*0730*/ 	.word	0x00000008
.L_57:


//--------------------- .nv.callgraph             --------------------------
	.section	.nv.callgraph,"",@"SHT_CUDA_CALLGRAPH"
	.align	4
	.sectionentsize	8
	.align		4
        /*0000*/ 	.word	0x00000000
	.align		4
        /*0004*/ 	.word	0xffffffff
	.align		4
        /*0008*/ 	.word	index@(_ZN7cutlass13device_kernelINS_4gemm6kernel13GemmUniversalIN4cute5tupleIJiiiiEEENS1_10collective13CollectiveMmaINS1_35MainloopSm100TmaUmmaWarpSpecializedILi2ELi2ELi4ENS5_IJNS4_1CILi1EEESB_SB_EEEEENS5_IJNSA_ILi64EEENSA_ILi224EEENSA_ILi256EEEEEEaNS5_IJlSB_lEEEaSI_NS4_8TiledMMAINS4_8MMA_AtomIJNS4_15SM100_MMA_S8_SSIaaiLi64ELi224ELNS4_4UMMA5MajorE0ELSN_0ELNSM_8SaturateE0EEEEEENS4_6LayoutISC_NS5_IJNSA_ILi0EEESS_SS_EEEEENS5_IJNS4_10UnderscoreESV_SV_EEEEENS4_13SM90_TMA_LOADENS4_14ComposedLayoutINS4_7SwizzleILi3ELi4ELi3EEENS4_18smem_ptr_flag_bitsILi8EEENSR_INS5_IJNSA_ILi8EEENSA_ILi128EEEEEENS5_IJS15_SB_EEEEEEEvNS4_8identityESY_S19_vS1A_EENS_8epilogue10collective18CollectiveEpilogueINS1C_23Sm100TmaWarpSpecializedILi1ELi1ELi112ELb0ELb0EEEJSH_NS5_IJNSR_ISE_SB_EENSR_ISF_SB_EEEEEaSI_aSI_NS1C_6fusion15FusionCallbacksIS1G_NS1K_17LinearCombinationIaiaiLNS_15FloatRoundStyleE2EEESH_S1J_JEEENS4_5SM1004TMEM4LOAD26SM100_TMEM_LOAD_16dp32b16xESY_NSZ_INS10_ILi1ELi4ELi3EEES13_NSR_INS5_IJS14_NSA_ILi32EEEEEENS5_IJS1V_SB_EEEEEEENS4_39AutoVectorizingCopyWithAssumedAlignmentILi128EEENS4_14SM90_TMA_STOREES1Z_S21_S21_EEEvvEEEEvNT_6ParamsE)
	.align		4
        /*000c*/ 	.word	index@(__assertfail)
	.align		4
        /*0010*/ 	.word	0x00000000
	.align		4
        /*0014*/ 	.word	0xfffffffe
	.align		4
        /*0018*/ 	.word	0x00000000
	.align		4
        /*001c*/ 	.word	0xfffffffd
	.align		4
        /*0020*/ 	.word	0x00000000
	.align		4
        /*0024*/ 	.word	0xfffffffc


//--------------------- .nv.constant4             --------------------------
	.section	.nv.constant4,"a",@progbits
	.align	8
	.align		8
.nv.constant4:
        /*0000*/ 	.dword	__assertfail
	.align		8
        /*0008*/ 	.dword	__unnamed_1
	.align		8
        /*0010*/ 	.dword	__unnamed_2
	.align		8
        /*0018*/ 	.dword	_ZN40_INTERNAL_41876374_4_k_cu_37abe72d_348544cuda3std3__45__cpo5beginE
	.align		8
        /*0020*/ 	.dword	_ZN40_INTERNAL_41876374_4_k_cu_37abe72d_348544cuda3std3__45__cpo3endE
	.align		8
        /*0028*/ 	.dword	_ZN40_INTERNAL_41876374_4_k_cu_37abe72d_348544cuda3std3__45__cpo6cbeginE
	.align		8
        /*0030*/ 	.dword	_ZN40_INTERNAL_41876374_4_k_cu_37abe72d_348544cuda3std3__45__cpo4cendE
	.align		8
        /*0038*/ 	.dword	_ZN40_INTERNAL_41876374_4_k_cu_37abe72d_348544cuda3std3__442_GLOBAL__N__41876374_4_k_cu_37abe72d_348546ignoreE
	.align		8
        /*0040*/ 	.dword	_ZN40_INTERNAL_41876374_4_k_cu_37abe72d_348544cuda3std3__419piecewise_constructE
	.align		8
        /*0048*/ 	.dword	_ZN40_INTERNAL_41876374_4_k_cu_37abe72d_348544cuda3std3__48in_placeE
	.align		8
        /*0050*/ 	.dword	_ZN40_INTERNAL_41876374_4_k_cu_37abe72d_348544cuda3std6ranges3__45__cpo4swapE
	.align		8
        /*0058*/ 	.dword	_ZN40_INTERNAL_41876374_4_k_cu_37abe72d_348544cuda3std6ranges3__45__cpo9iter_moveE
	.align		8
        /*0060*/ 	.dword	_ZN40_INTERNAL_41876374_4_k_cu_37abe72d_348544cute7productE
	.align		8
        /*0068*/ 	.dword	_ZN40_INTERNAL_41876374_4_k_cu_37abe72d_348544cute1_E
	.align		8
        /*0070*/ 	.dword	$str$25
	.align		8
        /*0078*/ 	.dword	$str$26
	.align		8
        /*0080*/ 	.dword	$str$27
	.align		8
        /*0088*/ 	.dword	$str$28


//--------------------- .text._ZN7cutlass13device_kernelINS_4gemm6kernel13GemmUniversalIN4cute5tupleIJiiiiEEENS1_10collective13CollectiveMmaINS1_35MainloopSm100TmaUmmaWarpSpecializedILi2ELi2ELi4ENS5_IJNS4_1CILi1EEESB_SB_EEEEENS5_IJNSA_ILi64EEENSA_ILi224EEENSA_ILi256EEEEEEaNS5_IJlSB_lEEEaSI_NS4_8TiledMMAINS4_8MMA_AtomIJNS4_15SM100_MMA_S8_SSIaaiLi64ELi224ELNS4_4UMMA5MajorE0ELSN_0ELNSM_8SaturateE0EEEEEENS4_6LayoutISC_NS5_IJNSA_ILi0EEESS_SS_EEEEENS5_IJNS4_10UnderscoreESV_SV_EEEEENS4_13SM90_TMA_LOADENS4_14ComposedLayoutINS4_7SwizzleILi3ELi4ELi3EEENS4_18smem_ptr_flag_bitsILi8EEENSR_INS5_IJNSA_ILi8EEENSA_ILi128EEEEEENS5_IJS15_SB_EEEEEEEvNS4_8identityESY_S19_vS1A_EENS_8epilogue10collective18CollectiveEpilogueINS1C_23Sm100TmaWarpSpecializedILi1ELi1ELi112ELb0ELb0EEEJSH_NS5_IJNSR_ISE_SB_EENSR_ISF_SB_EEEEEaSI_aSI_NS1C_6fusion15FusionCallbacksIS1G_NS1K_17LinearCombinationIaiaiLNS_15FloatRoundStyleE2EEESH_S1J_JEEENS4_5SM1004TMEM4LOAD26SM100_TMEM_LOAD_16dp32b16xESY_NSZ_INS10_ILi1ELi4ELi3EEES13_NSR_INS5_IJS14_NSA_ILi32EEEEEENS5_IJS1V_SB_EEEEEEENS4_39AutoVectorizingCopyWithAssumedAlignmentILi128EEENS4_14SM90_TMA_STOREES1Z_S21_S21_EEEvvEEEEvNT_6ParamsE --------------------------
	.section	.text._ZN7cutlass13device_kernelINS_4gemm6kernel13GemmUniversalIN4cute5tupleIJiiiiEEENS1_10collective13CollectiveMmaINS1_35MainloopSm100TmaUmmaWarpSpecializedILi2ELi2ELi4ENS5_IJNS4_1CILi1EEESB_SB_EEEEENS5_IJNSA_ILi64EEENSA_ILi224EEENSA_ILi256EEEEEEaNS5_IJlSB_lEEEaSI_NS4_8TiledMMAINS4_8MMA_AtomIJNS4_15SM100_MMA_S8_SSIaaiLi64ELi224ELNS4_4UMMA5MajorE0ELSN_0ELNSM_8SaturateE0EEEEEENS4_6LayoutISC_NS5_IJNSA_ILi0EEESS_SS_EEEEENS5_IJNS4_10UnderscoreESV_SV_EEEEENS4_13SM90_TMA_LOADENS4_14ComposedLayoutINS4_7SwizzleILi3ELi4ELi3EEENS4_18smem_ptr_flag_bitsILi8EEENSR_INS5_IJNSA_ILi8EEENSA_ILi128EEEEEENS5_IJS15_SB_EEEEEEEvNS4_8identityESY_S19_vS1A_EENS_8epilogue10collective18CollectiveEpilogueINS1C_23Sm100TmaWarpSpecializedILi1ELi1ELi112ELb0ELb0EEEJSH_NS5_IJNSR_ISE_SB_EENSR_ISF_SB_EEEEEaSI_aSI_NS1C_6fusion15FusionCallbacksIS1G_NS1K_17LinearCombinationIaiaiLNS_15FloatRoundStyleE2EEESH_S1J_JEEENS4_5SM1004TMEM4LOAD26SM100_TMEM_LOAD_16dp32b16xESY_NSZ_INS10_ILi1ELi4ELi3EEES13_NSR_INS5_IJS14_NSA_ILi32EEEEEENS5_IJS1V_SB_EEEEEEENS4_39AutoVectorizingCopyWithAssumedAlignmentILi128EEENS4_14SM90_TMA_STOREES1Z_S21_S21_EEEvvEEEEvNT_6ParamsE,"ax",@progbits
	.align	128
.text._ZN7cutlass13device_kernelINS_4gemm6kernel13GemmUniversalIN4cute5tupleIJiiiiEEENS1_10collective13CollectiveMmaINS1_35MainloopSm100TmaUmmaWarpSpecializedILi2ELi2ELi4ENS5_IJNS4_1CILi1EEESB_SB_EEEEENS5_IJNSA_ILi64EEENSA_ILi224EEENSA_ILi256EEEEEEaNS5_IJlSB_lEEEaSI_NS4_8TiledMMAINS4_8MMA_AtomIJNS4_15SM100_MMA_S8_SSIaaiLi64ELi224ELNS4_4UMMA5MajorE0ELSN_0ELNSM_8SaturateE0EEEEEENS4_6LayoutISC_NS5_IJNSA_ILi0EEESS_SS_EEEEENS5_IJNS4_10UnderscoreESV_SV_EEEEENS4_13SM90_TMA_LOADENS4_14ComposedLayoutINS4_7SwizzleILi3ELi4ELi3EEENS4_18smem_ptr_flag_bitsILi8EEENSR_INS5_IJNSA_ILi8EEENSA_ILi128EEEEEENS5_IJS15_SB_EEEEEEEvNS4_8identityESY_S19_vS1A_EENS_8epilogue10collective18CollectiveEpilogueINS1C_23Sm100TmaWarpSpecializedILi1ELi1ELi112ELb0ELb0EEEJSH_NS5_IJNSR_ISE_SB_EENSR_ISF_SB_EEEEEaSI_aSI_NS1C_6fusion15FusionCallbacksIS1G_NS1K_17LinearCombinationIaiaiLNS_15FloatRoundStyleE2EEESH_S1J_JEEENS4_5SM1004TMEM4LOAD26SM100_TMEM_LOAD_16dp32b16xESY_NSZ_INS10_ILi1ELi4ELi3EEES13_NSR_INS5_IJS14_NSA_ILi32EEEEEENS5_IJS1V_SB_EEEEEEENS4_39AutoVectorizingCopyWithAssumedAlignmentILi128EEENS4_14SM90_TMA_STOREES1Z_S21_S21_EEEvvEEEEvNT_6ParamsE:
        .type           _ZN7cutlass13device_kernelINS_4gemm6kernel13GemmUniversalIN4cute5tupleIJiiiiEEENS1_10collective13CollectiveMmaINS1_35MainloopSm100TmaUmmaWarpSpecializedILi2ELi2ELi4ENS5_IJNS4_1CILi1EEESB_SB_EEEEENS5_IJNSA_ILi64EEENSA_ILi224EEENSA_ILi256EEEEEEaNS5_IJlSB_lEEEaSI_NS4_8TiledMMAINS4_8MMA_AtomIJNS4_15SM100_MMA_S8_SSIaaiLi64ELi224ELNS4_4UMMA5MajorE0ELSN_0ELNSM_8SaturateE0EEEEEENS4_6LayoutISC_NS5_IJNSA_ILi0EEESS_SS_EEEEENS5_IJNS4_10UnderscoreESV_SV_EEEEENS4_13SM90_TMA_LOADENS4_14ComposedLayoutINS4_7SwizzleILi3ELi4ELi3EEENS4_18smem_ptr_flag_bitsILi8EEENSR_INS5_IJNSA_ILi8EEENSA_ILi128EEEEEENS5_IJS15_SB_EEEEEEEvNS4_8identityESY_S19_vS1A_EENS_8epilogue10collective18CollectiveEpilogueINS1C_23Sm100TmaWarpSpecializedILi1ELi1ELi112ELb0ELb0EEEJSH_NS5_IJNSR_ISE_SB_EENSR_ISF_SB_EEEEEaSI_aSI_NS1C_6fusion15FusionCallbacksIS1G_NS1K_17LinearCombinationIaiaiLNS_15FloatRoundStyleE2EEESH_S1J_JEEENS4_5SM1004TMEM4LOAD26SM100_TMEM_LOAD_16dp32b16xESY_NSZ_INS10_ILi1ELi4ELi3EEES13_NSR_INS5_IJS14_NSA_ILi32EEEEEENS5_IJS1V_SB_EEEEEEENS4_39AutoVectorizingCopyWithAssumedAlignmentILi128EEENS4_14SM90_TMA_STOREES1Z_S21_S21_EEEvvEEEEvNT_6ParamsE,@function
        .size           _ZN7cutlass13device_kernelINS_4gemm6kernel13GemmUniversalIN4cute5tupleIJiiiiEEENS1_10collective13CollectiveMmaINS1_35MainloopSm100TmaUmmaWarpSpecializedILi2ELi2ELi4ENS5_IJNS4_1CILi1EEESB_SB_EEEEENS5_IJNSA_ILi64EEENSA_ILi224EEENSA_ILi256EEEEEEaNS5_IJlSB_lEEEaSI_NS4_8TiledMMAINS4_8MMA_AtomIJNS4_15SM100_MMA_S8_SSIaaiLi64ELi224ELNS4_4UMMA5MajorE0ELSN_0ELNSM_8SaturateE0EEEEEENS4_6LayoutISC_NS5_IJNSA_ILi0EEESS_SS_EEEEENS5_IJNS4_10UnderscoreESV_SV_EEEEENS4_13SM90_TMA_LOADENS4_14ComposedLayoutINS4_7SwizzleILi3ELi4ELi3EEENS4_18smem_ptr_flag_bitsILi8EEENSR_INS5_IJNSA_ILi8EEENSA_ILi128EEEEEENS5_IJS15_SB_EEEEEEEvNS4_8identityESY_S19_vS1A_EENS_8epilogue10collective18CollectiveEpilogueINS1C_23Sm100TmaWarpSpecializedILi1ELi1ELi112ELb0ELb0EEEJSH_NS5_IJNSR_ISE_SB_EENSR_ISF_SB_EEEEEaSI_aSI_NS1C_6fusion15FusionCallbacksIS1G_NS1K_17LinearCombinationIaiaiLNS_15FloatRoundStyleE2EEESH_S1J_JEEENS4_5SM1004TMEM4LOAD26SM100_TMEM_LOAD_16dp32b16xESY_NSZ_INS10_ILi1ELi4ELi3EEES13_NSR_INS5_IJS14_NSA_ILi32EEEEEENS5_IJS1V_SB_EEEEEEENS4_39AutoVectorizingCopyWithAssumedAlignmentILi128EEENS4_14SM90_TMA_STOREES1Z_S21_S21_EEEvvEEEEvNT_6ParamsE,(.L_x_128 - _ZN7cutlass13device_kernelINS_4gemm6kernel13GemmUniversalIN4cute5tupleIJiiiiEEENS1_10collective13CollectiveMmaINS1_35MainloopSm100TmaUmmaWarpSpecializedILi2ELi2ELi4ENS5_IJNS4_1CILi1EEESB_SB_EEEEENS5_IJNSA_ILi64EEENSA_ILi224EEENSA_ILi256EEEEEEaNS5_IJlSB_lEEEaSI_NS4_8TiledMMAINS4_8MMA_AtomIJNS4_15SM100_MMA_S8_SSIaaiLi64ELi224ELNS4_4UMMA5MajorE0ELSN_0ELNSM_8SaturateE0EEEEEENS4_6LayoutISC_NS5_IJNSA_ILi0EEESS_SS_EEEEENS5_IJNS4_10UnderscoreESV_SV_EEEEENS4_13SM90_TMA_LOADENS4_14ComposedLayoutINS4_7SwizzleILi3ELi4ELi3EEENS4_18smem_ptr_flag_bitsILi8EEENSR_INS5_IJNSA_ILi8EEENSA_ILi128EEEEEENS5_IJS15_SB_EEEEEEEvNS4_8identityESY_S19_vS1A_EENS_8epilogue10collective18CollectiveEpilogueINS1C_23Sm100TmaWarpSpecializedILi1ELi1ELi112ELb0ELb0EEEJSH_NS5_IJNSR_ISE_SB_EENSR_ISF_SB_EEEEEaSI_aSI_NS1C_6fusion15FusionCallbacksIS1G_NS1K_17LinearCombinationIaiaiLNS_15FloatRoundStyleE2EEESH_S1J_JEEENS4_5SM1004TMEM4LOAD26SM100_TMEM_LOAD_16dp32b16xESY_NSZ_INS10_ILi1ELi4ELi3EEES13_NSR_INS5_IJS14_NSA_ILi32EEEEEENS5_IJS1V_SB_EEEEEEENS4_39AutoVectorizingCopyWithAssumedAlignmentILi128EEENS4_14SM90_TMA_STOREES1Z_S21_S21_EEEvvEEEEvNT_6ParamsE)
        .other          _ZN7cutlass13device_kernelINS_4gemm6kernel13GemmUniversalIN4cute5tupleIJiiiiEEENS1_10collective13CollectiveMmaINS1_35MainloopSm100TmaUmmaWarpSpecializedILi2ELi2ELi4ENS5_IJNS4_1CILi1EEESB_SB_EEEEENS5_IJNSA_ILi64EEENSA_ILi224EEENSA_ILi256EEEEEEaNS5_IJlSB_lEEEaSI_NS4_8TiledMMAINS4_8MMA_AtomIJNS4_15SM100_MMA_S8_SSIaaiLi64ELi224ELNS4_4UMMA5MajorE0ELSN_0ELNSM_8SaturateE0EEEEEENS4_6LayoutISC_NS5_IJNSA_ILi0EEESS_SS_EEEEENS5_IJNS4_10UnderscoreESV_SV_EEEEENS4_13SM90_TMA_LOADENS4_14ComposedLayoutINS4_7SwizzleILi3ELi4ELi3EEENS4_18smem_ptr_flag_bitsILi8EEENSR_INS5_IJNSA_ILi8EEENSA_ILi128EEEEEENS5_IJS15_SB_EEEEEEEvNS4_8identityESY_S19_vS1A_EENS_8epilogue10collective18CollectiveEpilogueINS1C_23Sm100TmaWarpSpecializedILi1ELi1ELi112ELb0ELb0EEEJSH_NS5_IJNSR_ISE_SB_EENSR_ISF_SB_EEEEEaSI_aSI_NS1C_6fusion15FusionCallbacksIS1G_NS1K_17LinearCombinationIaiaiLNS_15FloatRoundStyleE2EEESH_S1J_JEEENS4_5SM1004TMEM4LOAD26SM100_TMEM_LOAD_16dp32b16xESY_NSZ_INS10_ILi1ELi4ELi3EEES13_NSR_INS5_IJS14_NSA_ILi32EEEEEENS5_IJS1V_SB_EEEEEEENS4_39AutoVectorizingCopyWithAssumedAlignmentILi128EEENS4_14SM90_TMA_STOREES1Z_S21_S21_EEEvvEEEEvNT_6ParamsE,@"STO_CUDA_ENTRY STV_DEFAULT"
_ZN7cutlass13device_kernelINS_4gemm6kernel13GemmUniversalIN4cute5tupleIJiiiiEEENS1_10collective13CollectiveMmaINS1_35MainloopSm100TmaUmmaWarpSpecializedILi2ELi2ELi4ENS5_IJNS4_1CILi1EEESB_SB_EEEEENS5_IJNSA_ILi64EEENSA_ILi224EEENSA_ILi256EEEEEEaNS5_IJlSB_lEEEaSI_NS4_8TiledMMAINS4_8MMA_AtomIJNS4_15SM100_MMA_S8_SSIaaiLi64ELi224ELNS4_4UMMA5MajorE0ELSN_0ELNSM_8SaturateE0EEEEEENS4_6LayoutISC_NS5_IJNSA_ILi0EEESS_SS_EEEEENS5_IJNS4_10UnderscoreESV_SV_EEEEENS4_13SM90_TMA_LOADENS4_14ComposedLayoutINS4_7SwizzleILi3ELi4ELi3EEENS4_18smem_ptr_flag_bitsILi8EEENSR_INS5_IJNSA_ILi8EEENSA_ILi128EEEEEENS5_IJS15_SB_EEEEEEEvNS4_8identityESY_S19_vS1A_EENS_8epilogue10collective18CollectiveEpilogueINS1C_23Sm100TmaWarpSpecializedILi1ELi1ELi112ELb0ELb0EEEJSH_NS5_IJNSR_ISE_SB_EENSR_ISF_SB_EEEEEaSI_aSI_NS1C_6fusion15FusionCallbacksIS1G_NS1K_17LinearCombinationIaiaiLNS_15FloatRoundStyleE2EEESH_S1J_JEEENS4_5SM1004TMEM4LOAD26SM100_TMEM_LOAD_16dp32b16xESY_NSZ_INS10_ILi1ELi4ELi3EEES13_NSR_INS5_IJS14_NSA_ILi32EEEEEENS5_IJS1V_SB_EEEEEEENS4_39AutoVectorizingCopyWithAssumedAlignmentILi128EEENS4_14SM90_TMA_STOREES1Z_S21_S21_EEEvvEEEEvNT_6ParamsE:
[----:B------:R-:W1:Y:S01]  /*0000*/  LDC R1, c[0x0][0x37c] ;  /* 0x0000df00ff017b82 */ /* 0x000e620000000800 */
[----:B------:R-:W2:Y:S01]  /*0010*/  S2R R229, SR_TID.X ;  /* 0x0000000000e57919 */ /* 0x000ea20000002100 */
[----:B------:R-:W3:Y:S01]  /*0020*/  LDCU.64 UR8, c[0x0][0x890] ;  /* 0x00011200ff0877ac */ /* 0x000ee20008000a00 */
[----:B------:R-:W-:Y:S02]  /*0030*/  PRMT R236, RZ, 0x7610, R236 ;  /* 0x00007610ffec7816 */ /* 0x000fe400000000ec */
[----:B------:R-:W-:Y:S01]  /*0040*/  ELECT P3, URZ, PT ;  /* 0x0000000000ff782f */ /* 0x000fe20003860000 */
[----:B---3--:R-:W-:-:S04]  /*0050*/  UISETP.NE.U32.AND UP0, UPT, UR8, URZ, UPT ;  /* 0x000000ff0800728c */ /* 0x008fc8000bf05070 */
[----:B------:R-:W-:Y:S01]  /*0060*/  UISETP.NE.AND.EX UP0, UPT, UR9, URZ, UPT, UP0 ;  /* 0x000000ff0900728c */ /* 0x000fe2000bf05300 */
[----:B--2---:R-:W-:-:S05]  /*0070*/  SHF.R.U32.HI R237, RZ, 0x5, R229 ;  /* 0x00000005ffed7819 */ /* 0x004fca00000116e5 */
[----:B------:R-:W2:Y:S02]  /*0080*/  SHFL.IDX PT, R0, R237, RZ, 0x1f ;  /* 0x00001fffed007589 */ /* 0x000ea400000e0000 */
[----:B--2---:R-:W-:Y:S01]  /*0090*/  R2UR UR18, R0 ;  /* 0x00000000001272ca */ /* 0x004fe200000e0000 */
[----:B-1----:R-:W-:-:S14]  /*00a0*/  BRA.U UP0, `(.L_x_0) ;  /* 0x0000000100307547 */ /* 0x002fdc000b800000 */
[----:B------:R-:W1:Y:S02]  /*00b0*/  LDCU.64 UR4, c[0x0][0x888] ;  /* 0x00011100ff0477ac */ /* 0x000e640008000a00 */
[----:B-1----:R-:W-:-:S04]  /*00c0*/  UISETP.NE.U32.AND UP0, UPT, UR4, URZ, UPT ;  /* 0x000000ff0400728c */ /* 0x002fc8000bf05070 */
[----:B------:R-:W-:-:S09]  /*00d0*/  UISETP.NE.AND.EX UP0, UPT, UR5, URZ, UPT, UP0 ;  /* 0x000000ff0500728c */ /* 0x000fd2000bf05300 */
[----:B------:R-:W-:Y:S05]  /*00e0*/  BRA.U !UP0, `(.L_x_1) ;  /* 0x0000000108147547 */ /* 0x000fea000b800000 */
[----:B------:R-:W1:Y:S01]  /*00f0*/  LDC.64 R2, c[0x0][0x888] ;  /* 0x00022200ff027b82 */ /* 0x000e620000000a00 */
[----:B------:R-:W1:Y:S02]  /*0100*/  LDCU.64 UR4, c[0x0][0x358] ;  /* 0x00006b00ff0477ac */ /* 0x000e640008000a00 */
[----:B-1----:R1:W5:Y:S01]  /*0110*/  LDG.E R121, desc[UR4][R2.64] ;  /* 0x0000000402797981 */ /* 0x002362000c1e1900 */
[----:B------:R-:W-:Y:S01]  /*0120*/  HFMA2 R236, -RZ, RZ, 0, 5.9604644775390625e-08 ;  /* 0x00000001ffec7431 */ /* 0x000fe200000001ff */
[----:B------:R-:W-:Y:S05]  /*0130*/  BRA `(.L_x_0) ;  /* 0x00000000000c7947 */ /* 0x000fea0003800000 */
.L_x_1:
[----:B------:R-:W1:Y:S01]  /*0140*/  LDCU UR4, c[0x0][0x880] ;  /* 0x00011000ff0477ac */ /* 0x000e620008000800 */
[----:B------:R-:W-:Y:S01]  /*0150*/  HFMA2 R236, -RZ, RZ, 0, 5.9604644775390625e-08 ;  /* 0x00000001ffec7431 */ /* 0x000fe200000001ff */
[----:B-1----:R-:W-:-:S07]  /*0160*/  MOV R121, UR4 ;  /* 0x0000000400797c02 */ /* 0x002fce0008000f00 */
.L_x_0:
[----:B------:R-:W2:Y:S02]  /*0170*/  LDCU.64 UR4, c[0x0][0x8b0] ;  /* 0x00011600ff0477ac */ /* 0x000ea40008000a00 */
[----:B--2---:R-:W-:-:S04]  /*0180*/  UISETP.NE.U32.AND UP0, UPT, UR4, URZ, UPT ;  /* 0x000000ff0400728c */ /* 0x004fc8000bf05070 */
[----:B------:R-:W-:-:S09]  /*0190*/  UISETP.NE.AND.EX UP0, UPT, UR5, URZ, UPT, UP0 ;  /* 0x000000ff0500728c */ /* 0x000fd2000bf05300 */
[----:B------:R-:W-:Y:S05]  /*01a0*/  BRA.U UP0, `(.L_x_2) ;  /* 0x0000000100287547 */ /* 0x000fea000b800000 */
[----:B------:R-:W2:Y:S02]  /*01b0*/  LDCU.64 UR4, c[0x0][0x8a8] ;  /* 0x00011500ff0477ac */ /* 0x000ea40008000a00 */
[----:B--2---:R-:W-:-:S04]  /*01c0*/  UISETP.NE.U32.AND UP0, UPT, UR4, URZ, UPT ;  /* 0x000000ff0400728c */ /* 0x004fc8000bf05070 */
[----:B------:R-:W-:-:S09]  /*01d0*/  UISETP.NE.AND.EX UP0, UPT, UR5, URZ, UPT, UP0 ;  /* 0x000000ff0500728c */ /* 0x000fd2000bf05300 */
[----:B------:R-:W-:Y:S05]  /*01e0*/  BRA.U !UP0, `(.L_x_3) ;  /* 0x0000000108107547 */ /* 0x000fea000b800000 */
[----:B-1----:R-:W1:Y:S01]  /*01f0*/  LDC.64 R2, c[0x0][0x8a8] ;  /* 0x00022a00ff027b82 */ /* 0x002e620000000a00 */
[----:B------:R-:W1:Y:S02]  /*0200*/  LDCU.64 UR4, c[0x0][0x358] ;  /* 0x00006b00ff0477ac */ /* 0x000e640008000a00 */
[----:B-1----:R2:W5:Y:S01]  /*0210*/  LDG.E R120, desc[UR4][R2.64] ;  /* 0x0000000402787981 */ /* 0x002562000c1e1900 */
[----:B------:R-:W-:Y:S05]  /*0220*/  BRA `(.L_x_2) ;  /* 0x0000000000087947 */ /* 0x000fea0003800000 */
.L_x_3:
[----:B------:R-:W2:Y:S02]  /*0230*/  LDCU UR4, c[0x0][0x8a0] ;  /* 0x00011400ff0477ac */ /* 0x000ea40008000800 */
[----:B--2---:R-:W-:Y:S02]  /*0240*/  MOV R120, UR4 ;  /* 0x0000000400787c02 */ /* 0x004fe40008000f00 */
.L_x_2:
[----:B-12---:R-:W-:Y:S01]  /*0250*/  IMAD.U32 R3, RZ, RZ, UR18 ;  /* 0x00000012ff037e24 */ /* 0x006fe2000f8e00ff */
[----:B------:R-:W-:Y:S04]  /*0260*/  BSSY.RECONVERGENT B0, `(.L_x_4) ;  /* 0x000000c000007945 */ /* 0x000fe80003800200 */
[C---:B------:R-:W-:Y:S02]  /*0270*/  ISETP.NE.OR P1, PT, R3.reuse, 0x1, !P3 ;  /* 0x000000010300780c */ /* 0x040fe40005f25670 */
[----:B------:R-:W-:-:S11]  /*0280*/  ISETP.NE.OR P0, PT, R3, 0x3, !P3 ;  /* 0x000000030300780c */ /* 0x000fd60005f05670 */
[----:B------:R-:W-:Y:S05]  /*0290*/  @P1 BRA `(.L_x_5) ;  /* 0x0000000000201947 */ /* 0x000fea0003800000 */
[----:B------:R-:W1:Y:S02]  /*02a0*/  LDCU.64 UR4, c[0x0][0x348] ;  /* 0x00006900ff0477ac */ /* 0x000e640008000a00 */
[----:B-1----:R-:W-:Y:S02]  /*02b0*/  UIADD3 UR6, UP1, UPT, UR4, 0x80, URZ ;  /* 0x0000008004067890 */ /* 0x002fe4000ff3e0ff */
[----:B------:R-:W-:Y:S02]  /*02c0*/  UIADD3 UR4, UP0, UPT, UR4, 0x180, URZ ;  /* 0x0000018004047890 */ /* 0x000fe4000ff1e0ff */
[----:B------:R-:W-:Y:S02]  /*02d0*/  UIADD3.X UR7, UPT, UPT, URZ, UR5, URZ, UP1, !UPT ;  /* 0x00000005ff077290 */ /* 0x000fe40008ffe4ff */
[----:B------:R-:W-:-:S07]  /*02e0*/  UIADD3.X UR5, UPT, UPT, URZ, UR5, URZ, UP0, !UPT ;  /* 0x00000005ff057290 */ /* 0x000fce00087fe4ff */
[----:B------:R1:W-:Y:S02]  /*02f0*/  UTMACCTL.PF [UR6] ;  /* 0x00000000060079b9 */ /* 0x0003e40008040000 */
[----:B------:R1:W-:Y:S02]  /*0300*/  UTMACCTL.PF [UR4] ;  /* 0x00000000040079b9 */ /* 0x0003e40008040000 */
[----:B-1----:R-:W-:Y:S01]  /*0310*/  NOP ;  /* 0x0000000000007918 */ /* 0x002fe20000000000 */
.L_x_5:
[----:B------:R-:W-:Y:S05]  /*0320*/  BSYNC.RECONVERGENT B0 ;  /* 0x0000000000007941 */ /* 0x000fea0003800200 */
.L_x_4:
[----:B------:R-:W-:Y:S04]  /*0330*/  BSSY.RECONVERGENT B0, `(.L_x_6) ;  /* 0x000000a000007945 */ /* 0x000fe80003800200 */
        /* <DEDUP_REMOVED lines=9> */
.L_x_7:
[----:B------:R-:W-:Y:S05]  /*03d0*/  BSYNC.RECONVERGENT B0 ;  /* 0x0000000000007941 */ /* 0x000fea0003800200 */
.L_x_6:
[----:B------:R-:W1:Y:S01]  /*03e0*/  LDCU.64 UR4, c[0x0][0x888] ;  /* 0x00011100ff0477ac */ /* 0x000e620008000a00 */
[----:B------:R-:W-:Y:S02]  /*03f0*/  UISETP.EQ.U32.AND UP1, UPT, UR8, URZ, UPT ;  /* 0x000000ff0800728c */ /* 0x000fe4000bf22070 */
[----:B------:R-:W-:Y:S02]  /*0400*/  UPLOP3.LUT UP3, UPT, UPT, UPT, UPT, 0x80, 0x8 ;  /* 0x000000000008789c */ /* 0x000fe40003f6f070 */
[----:B-1----:R-:W-:-:S04]  /*0410*/  UISETP.NE.U32.AND UP0, UPT, UR4, URZ, UPT ;  /* 0x000000ff0400728c */ /* 0x002fc8000bf05070 */
[----:B------:R-:W-:-:S04]  /*0420*/  UISETP.NE.AND.EX UP2, UPT, UR5, URZ, UPT, UP0 ;  /* 0x000000ff0500728c */ /* 0x000fc8000bf45300 */
[----:B------:R-:W-:-:S04]  /*0430*/  UISETP.EQ.OR.EX UP4, UPT, UR9, URZ, !UP2, UP1 ;  /* 0x000000ff0900728c */ /* 0x000fc8000d782710 */
[----:B------:R-:W-:-:S05]  /*0440*/  UP2UR UR61, UPR, URZ, 0x10 ;  /* 0x00000010ff3d7883 */ /* 0x000fca0008000000 */
[----:B------:R-:W-:Y:S07]  /*0450*/  BRA.U !UP4, `(.L_x_8) ;  /* 0x000000010c207547 */ /* 0x000fee000b800000 */
[----:B-----5:R-:W-:Y:S01]  /*0460*/  R2UR UR5, R121 ;  /* 0x00000000790572ca */ /* 0x020fe200000e0000 */
[----:B------:R-:W-:Y:S02]  /*0470*/  UISETP.NE.U32.AND UP1, UPT, UR8, URZ, UPT ;  /* 0x000000ff0800728c */ /* 0x000fe4000bf25070 */
[----:B------:R-:W-:Y:S02]  /*0480*/  USEL UR4, URZ, 0xffffffff, UP2 ;  /* 0xffffffffff047887 */ /* 0x000fe40009000000 */
[----:B------:R-:W-:-:S08]  /*0490*/  UISETP.NE.AND.EX UP1, UPT, UR9, URZ, UPT, UP1 ;  /* 0x000000ff0900728c */ /* 0x000fd0000bf25310 */
[----:B------:R-:W-:-:S04]  /*04a0*/  UISETP.NE.AND UP0, UPT, UR5, URZ, UPT ;  /* 0x000000ff0500728c */ /* 0x000fc8000bf05270 */
[----:B------:R-:W-:-:S04]  /*04b0*/  @!UP1 USEL UR4, URZ, 0xffffffff, UP0 ;  /* 0xffffffffff049887 */ /* 0x000fc80008000000 */
[----:B------:R-:W-:-:S04]  /*04c0*/  ULOP3.LUT UR4, UR4, 0x1, URZ, 0xc0, !UPT ;  /* 0x0000000104047892 */ /* 0x000fc8000f8ec0ff */
[----:B------:R-:W-:-:S11]  /*04d0*/  UISETP.NE.U32.AND UP3, UPT, UR4, 0x1, UPT ;  /* 0x000000010400788c */ /* 0x000fd6000bf65070 */
.L_x_8:
[----:B------:R-:W1:Y:S01]  /*04e0*/  SHFL.IDX PT, R0, R237, RZ, 0x1f ;  /* 0x00001fffed007589 */ /* 0x000e6200000e0000 */
[----:B------:R-:W-:-:S04]  /*04f0*/  UISETP.NE.AND UP0, UPT, UR18, 0x2, UPT ;  /* 0x000000021200788c */ /* 0x000fc8000bf05270 */
[----:B------:R-:W-:Y:S01]  /*0500*/  USEL UR44, URZ, 0x1, UP0 ;  /* 0x00000001ff2c7887 */ /* 0x000fe20008000000 */
[----:B-1----:R-:W-:-:S13]  /*0510*/  ISETP.NE.AND P0, PT, R0, RZ, PT ;  /* 0x000000ff0000720c */ /* 0x002fda0003f05270 */
[----:B------:R-:W-:Y:S05]  /*0520*/  @P0 BRA `(.L_x_9) ;  /* 0x0000000000380947 */ /* 0x000fea0003800000 */
[----:B------:R-:W1:Y:S01]  /*0530*/  S2UR UR4, SR_CgaCtaId ;  /* 0x00000000000479c3 */ /* 0x000e620000008800 */
[----:B------:R-:W-:Y:S01]  /*0540*/  UMOV UR5, 0x400 ;  /* 0x0000040000057882 */ /* 0x000fe20000000000 */
[----:B------:R-:W-:Y:S01]  /*0550*/  UMOV UR6, 0x1 ;  /* 0x0000000100067882 */ /* 0x000fe20000000000 */
[----:B------:R-:W-:Y:S01]  /*0560*/  ELECT P0, URZ, PT ;  /* 0x0000000000ff782f */ /* 0x000fe20003800000 */
[----:B------:R-:W-:-:S04]  /*0570*/  UIADD3 UR6, UPT, UPT, -UR6, 0x100000, URZ ;  /* 0x0010000006067890 */ /* 0x000fc8000fffe1ff */
[----:B------:R-:W-:Y:S02]  /*0580*/  USHF.L.U32 UR7, UR6, 0xb, URZ ;  /* 0x0000000b06077899 */ /* 0x000fe400080006ff */
[----:B------:R-:W-:Y:S02]  /*0590*/  USHF.L.U32 UR6, UR6, 0x1, URZ ;  /* 0x0000000106067899 */ /* 0x000fe400080006ff */
[----:B-1----:R-:W-:Y:S01]  /*05a0*/  ULEA UR4, UR4, UR5, 0x18 ;  /* 0x0000000504047291 */ /* 0x002fe2000f8ec0ff */
[----:B------:R-:W1:Y:S11]  /*05b0*/  FENCE.VIEW.ASYNC.S ;  /* 0x00000000000073c6 */ /* 0x000e760000000000 */
[----:B-1----:R1:W2:Y:S01]  /*05c0*/  SYNCS.EXCH.64 URZ, [UR4], UR6 ;  /* 0x0000000604ff75b2 */ /* 0x0022a20008000100 */
[----:B------:R1:W3:Y:S01]  /*05d0*/  SYNCS.EXCH.64 URZ, [UR4+0x10], UR6 ;  /* 0x0000100604ff75b2 */ /* 0x0002e20008000100 */
[----:B------:R1:W4:Y:S01]  /*05e0*/  SYNCS.EXCH.64 URZ, [UR4+0x8], UR6 ;  /* 0x0000080604ff75b2 */ /* 0x0003220008000100 */
[----:B------:R1:W1:Y:S01]  /*05f0*/  SYNCS.EXCH.64 URZ, [UR4+0x18], UR6 ;  /* 0x0000180604ff75b2 */ /* 0x0002620008000100 */
[----:B------:R-:W-:Y:S01]  /*0600*/  NOP ;  /* 0x0000000000007918 */ /* 0x000fe20000000000 */
.L_x_9:
[----:B------:R-:W2:Y:S01]  /*0610*/  SHFL.IDX PT, R0, R237, RZ, 0x1f ;  /* 0x00001fffed007589 */ /* 0x000ea200000e0000 */
[----:B------:R-:W-:Y:S01]  /*0620*/  NOP ;  /* 0x0000000000007918 */ /* 0x000fe20000000000 */
[----:B--2---:R-:W-:-:S13]  /*0630*/  ISETP.NE.AND P0, PT, R0, 0x1, PT ;  /* 0x000000010000780c */ /* 0x004fda0003f05270 */
[----:B------:R-:W-:Y:S05]  /*0640*/  @P0 BRA `(.L_x_10) ;  /* 0x0000000000400947 */ /* 0x000fea0003800000 */
[----:B-1----:R-:W1:Y:S01]  /*0650*/  S2UR UR4, SR_CgaCtaId ;  /* 0x00000000000479c3 */ /* 0x002e620000008800 */
[----:B------:R-:W-:Y:S01]  /*0660*/  UMOV UR5, 0x400 ;  /* 0x0000040000057882 */ /* 0x000fe20000000000 */
[----:B------:R-:W-:Y:S01]  /*0670*/  UMOV UR8, 0x20 ;  /* 0x0000002000087882 */ /* 0x000fe20000000000 */
[----:B------:R-:W-:Y:S01]  /*0680*/  UMOV UR6, 0x80 ;  /* 0x0000008000067882 */ /* 0x000fe20000000000 */
[----:B------:R-:W-:-:S04]  /*0690*/  UIADD3 UR8, UPT, UPT, -UR8, 0x100000, URZ ;  /* 0x0010000008087890 */ /* 0x000fc8000fffe1ff */
[----:B------:R-:W-:Y:S02]  /*06a0*/  USHF.L.U32 UR9, UR8, 0xb, URZ ;  /* 0x0000000b08097899 */ /* 0x000fe400080006ff */
[----:B------:R-:W-:Y:S02]  /*06b0*/  USHF.L.U32 UR8, UR8, 0x1, URZ ;  /* 0x0000000108087899 */ /* 0x000fe400080006ff */
[----:B------:R-:W-:-:S04]  /*06c0*/  UIADD3 UR6, UPT, UPT, -UR6, 0x100000, URZ ;  /* 0x0010000006067890 */ /* 0x000fc8000fffe1ff */
[----:B------:R-:W-:Y:S02]  /*06d0*/  USHF.L.U32 UR7, UR6, 0xb, URZ ;  /* 0x0000000b06077899 */ /* 0x000fe400080006ff */
[----:B------:R-:W-:Y:S01]  /*06e0*/  USHF.L.U32 UR6, UR6, 0x1, URZ ;  /* 0x0000000106067899 */ /* 0x000fe200080006ff */
[----:B------:R-:W-:Y:S01]  /*06f0*/  ELECT P0, URZ, PT ;  /* 0x0000000000ff782f */ /* 0x000fe20003800000 */
[----:B-1----:R-:W-:Y:S01]  /*0700*/  ULEA UR4, UR4, UR5, 0x18 ;  /* 0x0000000504047291 */ /* 0x002fe2000f8ec0ff */
[----:B------:R-:W1:Y:S11]  /*0710*/  FENCE.VIEW.ASYNC.S ;  /* 0x00000000000073c6 */ /* 0x000e760000000000 */
[----:B-1----:R2:W1:Y:S01]  /*0720*/  SYNCS.EXCH.64 URZ, [UR4+0x20], UR8 ;  /* 0x0000200804ff75b2 */ /* 0x0024620008000100 */
[----:B------:R2:W1:Y:S02]  /*0730*/  SYNCS.EXCH.64 URZ, [UR4+0x28], UR6 ;  /* 0x0000280604ff75b2 */ /* 0x0004640008000100 */
[----:B--2---:R-:W-:Y:S01]  /*0740*/  NOP ;  /* 0x0000000000007918 */ /* 0x004fe20000000000 */
.L_x_10:
[----:B------:R-:W2:Y:S01]  /*0750*/  SHFL.IDX PT, R0, R237, RZ, 0x1f ;  /* 0x00001fffed007589 */ /* 0x000ea200000e0000 */
[----:B------:R-:W-:Y:S01]  /*0760*/  NOP ;  /* 0x0000000000007918 */ /* 0x000fe20000000000 */
[----:B--2---:R-:W-:-:S13]  /*0770*/  ISETP.NE.AND P0, PT, R0, 0x3, PT ;  /* 0x000000030000780c */ /* 0x004fda0003f05270 */
[----:B------:R-:W-:Y:S05]  /*0780*/  @P0 BRA `(.L_x_11) ;  /* 0x0000000000300947 */ /* 0x000fea0003800000 */
[----:B-1----:R-:W1:Y:S01]  /*0790*/  S2UR UR4, SR_CgaCtaId ;  /* 0x00000000000479c3 */ /* 0x002e620000008800 */
[----:B------:R-:W-:Y:S01]  /*07a0*/  UMOV UR6, 0x400 ;  /* 0x0000040000067882 */ /* 0x000fe20000000000 */
[----:B------:R-:W-:Y:S01]  /*07b0*/  UMOV UR5, 0x20 ;  /* 0x0000002000057882 */ /* 0x000fe20000000000 */
[----:B------:R-:W-:Y:S01]  /*07c0*/  ELECT P0, URZ, PT ;  /* 0x0000000000ff782f */ /* 0x000fe20003800000 */
[----:B-1----:R-:W-:Y:S02]  /*07d0*/  ULEA UR6, UR4, UR6, 0x18 ;  /* 0x0000000604067291 */ /* 0x002fe4000f8ec0ff */
[----:B------:R-:W-:-:S04]  /*07e0*/  UIADD3 UR4, UPT, UPT, -UR5, 0x100000, URZ ;  /* 0x0010000005047890 */ /* 0x000fc8000fffe1ff */
[----:B------:R-:W-:Y:S02]  /*07f0*/  USHF.L.U32 UR5, UR4, 0xb, URZ ;  /* 0x0000000b04057899 */ /* 0x000fe400080006ff */
[----:B------:R-:W-:Y:S01]  /*0800*/  USHF.L.U32 UR4, UR4, 0x1, URZ ;  /* 0x0000000104047899 */ /* 0x000fe200080006ff */
[----:B------:R-:W1:Y:S11]  /*0810*/  FENCE.VIEW.ASYNC.S ;  /* 0x00000000000073c6 */ /* 0x000e760000000000 */
[----:B-1----:R2:W1:Y:S01]  /*0820*/  SYNCS.EXCH.64 URZ, [UR6+0x30], UR4 ;  /* 0x0000300406ff75b2 */ /* 0x0024620008000100 */
[----:B------:R2:W1:Y:S02]  /*0830*/  SYNCS.EXCH.64 URZ, [UR6+0x38], UR4 ;  /* 0x0000380406ff75b2 */ /* 0x0004640008000100 */
[----:B--2---:R-:W-:Y:S01]  /*0840*/  NOP ;  /* 0x0000000000007918 */ /* 0x004fe20000000000 */
.L_x_11:
[----:B------:R-:W2:Y:S01]  /*0850*/  SHFL.IDX PT, R0, R237, RZ, 0x1f ;  /* 0x00001fffed007589 */ /* 0x000ea200000e0000 */
[----:B------:R-:W-:Y:S01]  /*0860*/  NOP ;  /* 0x0000000000007918 */ /* 0x000fe20000000000 */
[----:B--2---:R-:W-:-:S13]  /*0870*/  ISETP.NE.AND P0, PT, R0, 0x4, PT ;  /* 0x000000040000780c */ /* 0x004fda0003f05270 */
[----:B------:R-:W-:Y:S05]  /*0880*/  @P0 BRA `(.L_x_12) ;  /* 0x00000000004c0947 */ /* 0x000fea0003800000 */
[----:B-1----:R-:W1:Y:S01]  /*0890*/  S2UR UR6, SR_CgaCtaId ;  /* 0x00000000000679c3 */ /* 0x002e620000008800 */
[----:B------:R-:W-:Y:S01]  /*08a0*/  UMOV UR4, 0x100 ;  /* 0x0000010000047882 */ /* 0x000fe20000000000 */
[----:B------:R-:W-:Y:S01]  /*08b0*/  UMOV UR5, 0x400 ;  /* 0x0000040000057882 */ /* 0x000fe20000000000 */
[----:B------:R-:W-:Y:S01]  /*08c0*/  USEL UR4, UR4, 0xe0, UP3 ;  /* 0x000000e004047887 */ /* 0x000fe20009800000 */
[----:B------:R-:W-:Y:S01]  /*08d0*/  UMOV UR8, 0x1 ;  /* 0x0000000100087882 */ /* 0x000fe20000000000 */
[----:B------:R-:W-:Y:S01]  /*08e0*/  ELECT P0, URZ, PT ;  /* 0x0000000000ff782f */ /* 0x000fe20003800000 */
[----:B------:R-:W-:-:S04]  /*08f0*/  UIADD3 UR8, UPT, UPT, -UR8, 0x100000, URZ ;  /* 0x0010000008087890 */ /* 0x000fc8000fffe1ff */
[----:B------:R-:W-:Y:S02]  /*0900*/  USHF.L.U32 UR9, UR8, 0xb, URZ ;  /* 0x0000000b08097899 */ /* 0x000fe400080006ff */
[----:B------:R-:W-:Y:S02]  /*0910*/  USHF.L.U32 UR8, UR8, 0x1, URZ ;  /* 0x0000000108087899 */ /* 0x000fe400080006ff */
[----:B-1----:R-:W-:Y:S02]  /*0920*/  ULEA UR6, UR6, UR5, 0x18 ;  /* 0x0000000506067291 */ /* 0x002fe4000f8ec0ff */
[----:B------:R-:W-:-:S04]  /*0930*/  UIADD3 UR4, UPT, UPT, -UR4, 0x100000, URZ ;  /* 0x0010000004047890 */ /* 0x000fc8000fffe1ff */
[----:B------:R-:W-:Y:S02]  /*0940*/  USHF.L.U32 UR5, UR4, 0xb, URZ ;  /* 0x0000000b04057899 */ /* 0x000fe400080006ff */
[----:B------:R-:W-:Y:S01]  /*0950*/  USHF.L.U32 UR4, UR4, 0x1, URZ ;  /* 0x0000000104047899 */ /* 0x000fe200080006ff */
[----:B------:R-:W1:Y:S03]  /*0960*/  FENCE.VIEW.ASYNC.S ;  /* 0x00000000000073c6 */ /* 0x000e660000000000 */
[----:B-1----:R2:W1:Y:S08]  /*0970*/  SYNCS.EXCH.64 URZ, [UR6+0x40], UR8 ;  /* 0x0000400806ff75b2 */ /* 0x0024700008000100 */
[----:B------:R2:W1:Y:S01]  /*0980*/  SYNCS.EXCH.64 URZ, [UR6+0x50], UR4 ;  /* 0x0000500406ff75b2 */ /* 0x0004620008000100 */
[----:B------:R2:W1:Y:S01]  /*0990*/  SYNCS.EXCH.64 URZ, [UR6+0x48], UR8 ;  /* 0x0000480806ff75b2 */ /* 0x0004620008000100 */
[----:B------:R2:W1:Y:S02]  /*09a0*/  SYNCS.EXCH.64 URZ, [UR6+0x58], UR4 ;  /* 0x0000580406ff75b2 */ /* 0x0004640008000100 */
[----:B--2---:R-:W-:Y:S01]  /*09b0*/  NOP ;  /* 0x0000000000007918 */ /* 0x004fe20000000000 */
.L_x_12:
        /* <DEDUP_REMOVED lines=18> */
[----:B------:R2:W1:Y:S01]  /*0ae0*/  SYNCS.EXCH.64 URZ, [UR4+0x80], UR6 ;  /* 0x0000800604ff75b2 */ /* 0x0004620008000100 */
[----:B------:R2:W1:Y:S01]  /*0af0*/  SYNCS.EXCH.64 URZ, [UR4+0x68], UR8 ;  /* 0x0000680804ff75b2 */ /* 0x0004620008000100 */
[----:B------:R2:W1:Y:S01]  /*0b00*/  SYNCS.EXCH.64 URZ, [UR4+0x88], UR6 ;  /* 0x0000880604ff75b2 */ /* 0x0004620008000100 */
[----:B------:R2:W1:Y:S01]  /*0b10*/  SYNCS.EXCH.64 URZ, [UR4+0x70], UR8 ;  /* 0x0000700804ff75b2 */ /* 0x0004620008000100 */
[----:B------:R2:W1:Y:S01]  /*0b20*/  SYNCS.EXCH.64 URZ, [UR4+0x90], UR6 ;  /* 0x0000900604ff75b2 */ /* 0x0004620008000100 */
[----:B------:R2:W1:Y:S01]  /*0b30*/  SYNCS.EXCH.64 URZ, [UR4+0x78], UR8 ;  /* 0x0000780804ff75b2 */ /* 0x0004620008000100 */
[----:B------:R2:W1:Y:S02]  /*0b40*/  SYNCS.EXCH.64 URZ, [UR4+0x98], UR6 ;  /* 0x0000980604ff75b2 */ /* 0x0004640008000100 */
[----:B--2---:R-:W-:Y:S01]  /*0b50*/  NOP ;  /* 0x0000000000007918 */ /* 0x004fe20000000000 */
.L_x_13:
[----:B------:R-:W2:Y:S01]  /*0b60*/  SHFL.IDX PT, R0, R237, RZ, 0x1f ;  /* 0x00001fffed007589 */ /* 0x000ea200000e0000 */
[----:B------:R-:W1:Y:S01]  /*0b70*/  S2UR UR46, SR_CTAID.X ;  /* 0x00000000002e79c3 */ /* 0x000e620000002500 */
[----:B------:R-:W-:-:S07]  /*0b80*/  NOP ;  /* 0x0000000000007918 */ /* 0x000fce0000000000 */
[----:B------:R-:W1:Y:S01]  /*0b90*/  S2UR UR47, SR_CTAID.Y ;  /* 0x00000000002f79c3 */ /* 0x000e620000002600 */
[----:B--2---:R-:W-:-:S13]  /*0ba0*/  ISETP.NE.AND P0, PT, R0, 0x3, PT ;  /* 0x000000030000780c */ /* 0x004fda0003f05270 */
[----:B-1----:R-:W-:Y:S05]  /*0bb0*/  @P0 BRA `(.L_x_14) ;  /* 0x0000000000380947 */ /* 0x002fea0003800000 */
        /* <DEDUP_REMOVED lines=9> */
[----:B-1----:R1:W2:Y:S01]  /*0c50*/  SYNCS.EXCH.64 URZ, [UR4+0xa0], UR6 ;  /* 0x0000a00604ff75b2 */ /* 0x0022a20008000100 */
[----:B------:R1:W1:Y:S01]  /*0c60*/  SYNCS.EXCH.64 URZ, [UR4+0xb0], UR6 ;  /* 0x0000b00604ff75b2 */ /* 0x0002620008000100 */
[----:B------:R1:W1:Y:S01]  /*0c70*/  SYNCS.EXCH.64 URZ, [UR4+0xa8], UR6 ;  /* 0x0000a80604ff75b2 */ /* 0x0002620008000100 */
[----:B------:R1:W1:Y:S01]  /*0c80*/  SYNCS.EXCH.64 URZ, [UR4+0xb8], UR6 ;  /* 0x0000b80604ff75b2 */ /* 0x0002620008000100 */
[----:B------:R-:W-:Y:S01]  /*0c90*/  NOP ;  /* 0x0000000000007918 */ /* 0x000fe20000000000 */
.L_x_14:
[----:B------:R-:W-:-:S05]  /*0ca0*/  CS2R.32 R2, SR_CgaSize ;  /* 0x0000000000027805 */ /* 0x000fca0000008a00 */
[----:B------:R-:W-:-:S05]  /*0cb0*/  IMAD R2, R2, -0xa0, RZ ;  /* 0xffffff6002027824 */ /* 0x000fca00078e02ff */
[----:B------:R-:W-:-:S14]  /*0cc0*/  R2UR UR5, R2 ;  /* 0x00000000020572ca */ /* 0x000fdc00000e0000 */
[----:B------:R-:W3:Y:S01]  /*0cd0*/  LDCU UR5, c[0x0][UR5+0x2b0] ;  /* 0x00005600050577ac */ /* 0x000ee20008000800 */
[----:B------:R-:W-:Y:S01]  /*0ce0*/  I2FP.F32.U32 R2, UR46 ;  /* 0x0000002e00027c45 */ /* 0x000fe20008201000 */
[----:B------:R-:W-:Y:S01]  /*0cf0*/  NOP ;  /* 0x0000000000007918 */ /* 0x000fe20000000000 */
[----:B------:R-:W-:Y:S02]  /*0d00*/  I2FP.F32.U32 R0, UR47 ;  /* 0x0000002f00007c45 */ /* 0x000fe40008201000 */
[----:B------:R-:W-:-:S06]  /*0d10*/  RPCMOV.32 Rpc.LO, R2 ;  /* 0x0000000200007352 */ /* 0x000fcc0000000000 */
[----:B------:R-:W-:-:S05]  /*0d20*/  CS2R.32 R2, SR_CgaSize ;  /* 0x0000000000027805 */ /* 0x000fca0000008a00 */
[----:B------:R-:W-:-:S05]  /*0d30*/  IMAD R2, R2, -0xa0, RZ ;  /* 0xffffff6002027824 */ /* 0x000fca00078e02ff */
[----:B-1----:R-:W-:Y:S02]  /*0d40*/  R2UR UR4, R2 ;  /* 0x00000000020472ca */ /* 0x002fe400000e0000 */
[----:B------:R-:W-:-:S12]  /*0d50*/  RPCMOV.32 R2, Rpc.LO ;  /* 0x0000000000027353 */ /* 0x000fd80000000000 */
[----:B------:R-:W1:Y:S01]  /*0d60*/  LDCU UR4, c[0x0][UR4+0x2b4] ;  /* 0x00005680040477ac */ /* 0x000e620008000800 */
[----:B------:R-:W1:Y:S01]  /*0d70*/  S2UR UR36, SR_CTAID.Z ;  /* 0x00000000002479c3 */ /* 0x000e620000002700 */
[----:B------:R-:W4:Y:S01]  /*0d80*/  LDCU UR19, c[0x0][0xb24] ;  /* 0x00016480ff1377ac */ /* 0x000f220008000800 */
[----:B------:R-:W-:-:S06]  /*0d90*/  RPCMOV.32 Rpc.LO, R2 ;  /* 0x0000000200007352 */ /* 0x000fcc0000000000 */
[----:B------:R-:W-:-:S05]  /*0da0*/  CS2R.32 R2, SR_CgaSize ;  /* 0x0000000000027805 */ /* 0x000fca0000008a00 */
[----:B------:R-:W-:-:S05]  /*0db0*/  IMAD R2, R2, -0xa0, RZ ;  /* 0xffffff6002027824 */ /* 0x000fca00078e02ff */
[----:B------:R-:W-:Y:S02]  /*0dc0*/  R2UR UR60, R2 ;  /* 0x00000000023c72ca */ /* 0x000fe400000e0000 */
[----:B------:R-:W-:-:S12]  /*0dd0*/  RPCMOV.32 R2, Rpc.LO ;  /* 0x0000000000027353 */ /* 0x000fd80000000000 */
[----:B------:R-:W2:Y:S01]  /*0de0*/  LDCU UR60, c[0x0][UR60+0x2a0] ;  /* 0x000054003c3c77ac */ /* 0x000ea20008000800 */
[----:B------:R-:W-:-:S06]  /*0df0*/  RPCMOV.32 Rpc.LO, R2 ;  /* 0x0000000200007352 */ /* 0x000fcc0000000000 */
[----:B------:R-:W-:-:S05]  /*0e00*/  CS2R.32 R2, SR_CgaSize ;  /* 0x0000000000027805 */ /* 0x000fca0000008a00 */
[----:B------:R-:W-:-:S05]  /*0e10*/  IMAD R2, R2, -0xa0, RZ ;  /* 0xffffff6002027824 */ /* 0x000fca00078e02ff */
[----:B------:R-:W-:Y:S02]  /*0e20*/  R2UR UR57, R2 ;  /* 0x00000000023972ca */ /* 0x000fe400000e0000 */
[----:B------:R-:W-:-:S12]  /*0e30*/  RPCMOV.32 R2, Rpc.LO ;  /* 0x0000000000027353 */ /* 0x000fd80000000000 */
[----:B------:R-:W2:Y:S01]  /*0e40*/  LDCU UR57, c[0x0][UR57+0x2a4] ;  /* 0x00005480393977ac */ /* 0x000ea20008000800 */
[----:B---3--:R-:W-:Y:S01]  /*0e50*/  FMUL R2, R2, UR5 ;  /* 0x0000000502027c20 */ /* 0x008fe20008400000 */
[----:B-1----:R-:W-:-:S05]  /*0e60*/  FMUL R0, R0, UR4 ;  /* 0x0000000400007c20 */ /* 0x002fca0008400000 */
[----:B------:R-:W1:Y:S01]  /*0e70*/  F2I.U32.TRUNC.NTZ R2, R2 ;  /* 0x0000000200027305 */ /* 0x000e62000020f000 */
[----:B----4-:R-:W-:-:S07]  /*0e80*/  UISETP.GE.AND UP0, UPT, UR19, 0x1, UPT ;  /* 0x000000011300788c */ /* 0x010fce000bf06270 */
[----:B------:R-:W3:Y:S01]  /*0e90*/  F2I.U32.TRUNC.NTZ R0, R0 ;  /* 0x0000000000007305 */ /* 0x000ee2000020f000 */
[----:B-1----:R-:W-:Y:S02]  /*0ea0*/  R2UR UR4, R2 ;  /* 0x00000000020472ca */ /* 0x002fe400000e0000 */
[----:B---3--:R-:W-:-:S11]  /*0eb0*/  R2UR UR6, R0 ;  /* 0x00000000000672ca */ /* 0x008fd600000e0000 */
[----:B------:R-:W-:-:S04]  /*0ec0*/  UIADD3 UR5, UPT, UPT, -UR4, URZ, URZ ;  /* 0x000000ff04057290 */ /* 0x000fc8000fffe1ff */
[----:B--2---:R-:W-:Y:S02]  /*0ed0*/  UIMAD UR60, UR60, UR5, UR46 ;  /* 0x000000053c3c72a4 */ /* 0x004fe4000f8e022e */
[----:B------:R-:W-:-:S04]  /*0ee0*/  UIADD3 UR4, UPT, UPT, -UR6, URZ, URZ ;  /* 0x000000ff06047290 */ /* 0x000fc8000fffe1ff */
[----:B------:R-:W-:Y:S01]  /*0ef0*/  UIMAD UR57, UR57, UR4, UR47 ;  /* 0x00000004393972a4 */ /* 0x000fe2000f8e022f */
[----:B------:R-:W-:Y:S06]  /*0f00*/  BAR.SYNC.DEFER_BLOCKING 0x0 ;  /* 0x0000000000007b1d */ /* 0x000fec0000010000 */
[----:B------:R-:W-:Y:S05]  /*0f10*/  BRA.U !UP0, `(.L_x_15) ;  /* 0x0000000108d47547 */ /* 0x000fea000b800000 */
[----:B------:R-:W1:Y:S01]  /*0f20*/  LDCU.128 UR20, c[0x0][0xb10] ;  /* 0x00016200ff1477ac */ /* 0x000e620008000c00 */
[----:B------:R-:W2:Y:S01]  /*0f30*/  LDCU UR6, c[0x0][0x370] ;  /* 0x00006e00ff0677ac */ /* 0x000ea20008000800 */
[----:B------:R-:W3:Y:S01]  /*0f40*/  LDCU UR4, c[0x0][0x374] ;  /* 0x00006e80ff0477ac */ /* 0x000ee20008000800 */
[----:B------:R-:W4:Y:S01]  /*0f50*/  LDCU UR24, c[0x0][0xb0c] ;  /* 0x00016180ff1877ac */ /* 0x000f220008000800 */
[----:B------:R-:W4:Y:S01]  /*0f60*/  LDCU UR5, c[0x0][0xb20] ;  /* 0x00016400ff0577ac */ /* 0x000f220008000800 */
[----:B------:R-:W4:Y:S01]  /*0f70*/  LDCU.64 UR16, c[0x0][0xb28] ;  /* 0x00016500ff1077ac */ /* 0x000f220008000a00 */
[----:B-1----:R-:W-:Y:S02]  /*0f80*/  UISETP.NE.AND UP0, UPT, UR22, 0x1, UPT ;  /* 0x000000011600788c */ /* 0x002fe4000bf05270 */
[----:B---3--:R-:W-:Y:S02]  /*0f90*/  UIMAD.WIDE.U32 UR8, UR4, UR23, URZ ;  /* 0x00000017040872a5 */ /* 0x008fe4000f8e00ff */
[----:B--2---:R-:W-:-:S02]  /*0fa0*/  UIMAD.WIDE.U32 UR10, UR6, UR20, URZ ;  /* 0x00000014060a72a5 */ /* 0x004fc4000f8e00ff */
[----:B----4-:R-:W-:Y:S02]  /*0fb0*/  UISETP.NE.AND UP1, UPT, UR24, 0x1, UPT ;  /* 0x000000011800788c */ /* 0x010fe4000bf25270 */
[----:B------:R-:W-:Y:S01]  /*0fc0*/  UISETP.NE.AND UP4, UPT, UR19, 0x1, UPT ;  /* 0x000000011300788c */ /* 0x000fe2000bf85270 */
[----:B------:R-:W-:Y:S02]  /*0fd0*/  UMOV UR8, UR9 ;  /* 0x0000000900087c82 */ /* 0x000fe40008000000 */
[----:B------:R-:W-:Y:S01]  /*0fe0*/  UMOV UR10, UR11 ;  /* 0x0000000b000a7c82 */ /* 0x000fe20008000000 */
[----:B------:R-:W-:Y:S02]  /*0ff0*/  @UP0 USHF.R.U32.HI UR4, URZ, UR5, UR8 ;  /* 0x00000005ff040299 */ /* 0x000fe40008011608 */
[----:B------:R-:W-:Y:S02]  /*1000*/  UIMAD.WIDE.U32 UR12, UR47, UR23, URZ ;  /* 0x000000172f0c72a5 */ /* 0x000fe4000f8e00ff */
[----:B------:R-:W-:-:S02]  /*1010*/  UIMAD.WIDE.U32 UR8, UR4, UR16, URZ ;  /* 0x00000010040872a5 */ /* 0x000fc4000f8e00ff */
[----:B------:R-:W-:Y:S02]  /*1020*/  @UP1 USHF.R.U32.HI UR6, URZ, UR21, UR10 ;  /* 0x00000015ff061299 */ /* 0x000fe4000801160a */
[----:B------:R-:W-:Y:S02]  /*1030*/  UIMAD.WIDE.U32 UR14, UR46, UR20, URZ ;  /* 0x000000142e0e72a5 */ /* 0x000fe4000f8e00ff */
[----:B------:R-:W-:Y:S01]  /*1040*/  UIMAD.WIDE.U32 UR10, UR6, UR16, URZ ;  /* 0x00000010060a72a5 */ /* 0x000fe2000f8e00ff */
[----:B------:R-:W-:Y:S01]  /*1050*/  UMOV UR12, UR13 ;  /* 0x0000000d000c7c82 */ /* 0x000fe20008000000 */
[----:B------:R-:W-:Y:S01]  /*1060*/  UMOV UR8, UR9 ;  /* 0x0000000900087c82 */ /* 0x000fe20008000000 */
[----:B------:R-:W-:Y:S02]  /*1070*/  USHF.R.U32.HI UR12, URZ, UR5, UR12 ;  /* 0x00000005ff0c7299 */ /* 0x000fe4000801160c */
[----:B------:R-:W-:Y:S01]  /*1080*/  @UP4 USHF.R.U32.HI UR4, URZ, UR17, UR8 ;  /* 0x00000011ff044299 */ /* 0x000fe20008011608 */
[----:B------:R-:W-:Y:S01]  /*1090*/  UMOV UR14, UR15 ;  /* 0x0000000f000e7c82 */ /* 0x000fe20008000000 */
[----:B------:R-:W-:Y:S01]  /*10a0*/  UMOV UR10, UR11 ;  /* 0x0000000b000a7c82 */ /* 0x000fe20008000000 */
[----:B------:R-:W-:-:S02]  /*10b0*/  USHF.R.U32.HI UR14, URZ, UR21, UR14 ;  /* 0x00000015ff0e7299 */ /* 0x000fc4000801160e */
[----:B------:R-:W-:Y:S02]  /*10c0*/  USEL UR5, UR47, UR12, !UP0 ;  /* 0x0000000c2f057287 */ /* 0x000fe4000c000000 */
[----:B------:R-:W-:Y:S02]  /*10d0*/  @UP4 USHF.R.U32.HI UR6, URZ, UR17, UR10 ;  /* 0x00000011ff064299 */ /* 0x000fe4000801160a */
[----:B------:R-:W-:Y:S02]  /*10e0*/  UIMAD UR7, UR4, UR19, URZ ;  /* 0x00000013040772a4 */ /* 0x000fe4000f8e02ff */
[----:B------:R-:W-:Y:S02]  /*10f0*/  USEL UR4, UR46, UR14, !UP1 ;  /* 0x0000000e2e047287 */ /* 0x000fe4000c800000 */
[----:B------:R-:W-:Y:S02]  /*1100*/  UIMAD UR10, UR6, UR19, URZ ;  /* 0x00000013060a72a4 */ /* 0x000fe4000f8e02ff */
[----:B------:R-:W-:-:S02]  /*1110*/  UISETP.GE.AND UP0, UPT, UR5, UR7, UPT ;  /* 0x000000070500728c */ /* 0x000fc4000bf06270 */
[----:B------:R-:W-:Y:S02]  /*1120*/  UIMAD.WIDE.U32 UR8, UR5, UR16, URZ ;  /* 0x00000010050872a5 */ /* 0x000fe4000f8e00ff */
[----:B------:R-:W-:Y:S02]  /*1130*/  UISETP.GE.OR UP0, UPT, UR4, UR10, UP0 ;  /* 0x0000000a0400728c */ /* 0x000fe40008706670 */
[----:B------:R-:W-:Y:S02]  /*1140*/  UIMAD.WIDE.U32 UR10, UR4, UR16, URZ ;  /* 0x00000010040a72a5 */ /* 0x000fe4000f8e00ff */
[----:B------:R-:W-:Y:S01]  /*1150*/  UIADD3 UR10, UPT, UPT, -UR4, URZ, URZ ;  /* 0x000000ff040a7290 */ /* 0x000fe2000fffe1ff */
[----:B------:R-:W-:Y:S01]  /*1160*/  UMOV UR8, UR9 ;  /* 0x0000000900087c82 */ /* 0x000fe20008000000 */
[----:B------:R-:W-:Y:S02]  /*1170*/  UIADD3 UR9, UPT, UPT, -UR5, URZ, URZ ;  /* 0x000000ff05097290 */ /* 0x000fe4000fffe1ff */
[----:B------:R-:W-:-:S03]  /*1180*/  USHF.R.U32.HI UR8, URZ, UR17, UR8 ;  /* 0x00000011ff087299 */ /* 0x000fc60008011608 */
[----:B------:R-:W-:Y:S01]  /*1190*/  @!UP0 UMOV UR7, UR11 ;  /* 0x0000000b00078c82 */ /* 0x000fe20008000000 */
[----:B------:R-:W-:Y:S02]  /*11a0*/  UIMAD UR47, UR22, UR9, UR47 ;  /* 0x00000009162f72a4 */ /* 0x000fe4000f8e022f */
[----:B------:R-:W-:Y:S02]  /*11b0*/  USEL UR8, UR5, UR8, !UP4 ;  /* 0x0000000805087287 */ /* 0x000fe4000e000000 */
[----:B------:R-:W-:Y:S02]  /*11c0*/  @!UP0 USHF.R.U32.HI UR7, URZ, UR17, UR7 ;  /* 0x00000011ff078299 */ /* 0x000fe40008011607 */
[----:B------:R-:W-:Y:S02]  /*11d0*/  UIADD3 UR9, UPT, UPT, -UR8, URZ, URZ ;  /* 0x000000ff08097290 */ /* 0x000fe4000fffe1ff */
[----:B------:R-:W-:Y:S02]  /*11e0*/  @!UP0 USEL UR7, UR4, UR7, !UP4 ;  /* 0x0000000704078287 */ /* 0x000fe4000e000000 */
[----:B------:R-:W-:-:S02]  /*11f0*/  UIMAD UR9, UR19, UR9, UR5 ;  /* 0x00000009130972a4 */ /* 0x000fc4000f8e0205 */
[----:B------:R-:W-:Y:S02]  /*1200*/  @!UP0 UIADD3 UR8, UPT, UPT, UR8, -UR7, URZ ;  /* 0x8000000708088290 */ /* 0x000fe4000fffe0ff */
[----:B------:R-:W-:Y:S02]  /*1210*/  @!UP0 UIMAD UR7, UR9, UR6, UR7 ;  /* 0x00000006090782a4 */ /* 0x000fe4000f8e0207 */
[----:B------:R-:W-:Y:S02]  /*1220*/  @!UP0 UIMAD UR5, UR8, UR19, UR4 ;  /* 0x00000013080582a4 */ /* 0x000fe4000f8e0204 */
[----:B------:R-:W-:Y:S02]  /*1230*/  UIMAD UR6, UR24, UR10, UR46 ;  /* 0x0000000a180672a4 */ /* 0x000fe4000f8e022e */
[----:B------:R-:W-:Y:S01]  /*1240*/  UIMAD UR47, UR5, UR22, UR47 ;  /* 0x00000016052f72a4 */ /* 0x000fe2000f8e022f */
[----:B------:R-:W-:Y:S02]  /*1250*/  @!UP0 UMOV UR4, UR7 ;  /* 0x0000000700048c82 */ /* 0x000fe40008000000 */
[----:B------:R-:W-:-:S12]  /*1260*/  UIMAD UR46, UR4, UR24, UR6 ;  /* 0x00000018042e72a4 */ /* 0x000fd8000f8e0206 */
.L_x_15:
[----:B------:R-:W1:Y:S01]  /*1270*/  LDCU UR4, c[0x0][0xb30] ;  /* 0x00016600ff0477ac */ /* 0x000e620008000800 */
[----:B------:R-:W2:Y:S01]  /*1280*/  S2UR UR5, SR_CgaCtaId ;  /* 0x00000000000579c3 */ /* 0x000ea20000008800 */
[----:B-1----:R-:W-:-:S09]  /*1290*/  UISETP.NE.AND UP0, UPT, UR4, 0x1, UPT ;  /* 0x000000010400788c */ /* 0x002fd2000bf05270 */
[----:B--2---:R-:W-:Y:S05]  /*12a0*/  BRA.U UP0, `(.L_x_16) ;  /* 0x0000000100447547 */ /* 0x004fea000b800000 */
[----:B------:R-:W1:Y:S01]  /*12b0*/  LDCU.128 UR12, c[0x0][0xb10] ;  /* 0x00016200ff0c77ac */ /* 0x000e620008000c00 */
[----:B------:R-:W2:Y:S01]  /*12c0*/  LDCU UR10, c[0x0][0xb0c] ;  /* 0x00016180ff0a77ac */ /* 0x000ea20008000800 */
[----:B------:R-:W3:Y:S01]  /*12d0*/  LDCU UR4, c[0x0][0xb20] ;  /* 0x00016400ff0477ac */ /* 0x000ee20008000800 */
[----:B-1----:R-:W-:Y:S02]  /*12e0*/  UIMAD.WIDE.U32 UR8, UR46, UR12, URZ ;  /* 0x0000000c2e0872a5 */ /* 0x002fe4000f8e00ff */
[----:B------:R-:W-:Y:S02]  /*12f0*/  UIMAD.WIDE.U32 UR6, UR47, UR15, URZ ;  /* 0x0000000f2f0672a5 */ /* 0x000fe4000f8e00ff */
[----:B--2---:R-:W-:Y:S02]  /*1300*/  UISETP.NE.AND UP1, UPT, UR10, 0x1, UPT ;  /* 0x000000010a00788c */ /* 0x004fe4000bf25270 */
[----:B------:R-:W-:Y:S01]  /*1310*/  UISETP.NE.AND UP0, UPT, UR14, 0x1, UPT ;  /* 0x000000010e00788c */ /* 0x000fe2000bf05270 */
[----:B------:R-:W-:-:S02]  /*1320*/  UMOV UR8, UR9 ;  /* 0x0000000900087c82 */ /* 0x000fc40008000000 */
[----:B------:R-:W-:Y:S01]  /*1330*/  UMOV UR6, UR7 ;  /* 0x0000000700067c82 */ /* 0x000fe20008000000 */
[----:B------:R-:W-:Y:S02]  /*1340*/  USHF.R.U32.HI UR8, URZ, UR13, UR8 ;  /* 0x0000000dff087299 */ /* 0x000fe40008011608 */
[----:B---3--:R-:W-:Y:S02]  /*1350*/  USHF.R.U32.HI UR4, URZ, UR4, UR6 ;  /* 0x00000004ff047299 */ /* 0x008fe40008011606 */
[----:B------:R-:W-:Y:S02]  /*1360*/  USEL UR6, UR46, UR8, !UP1 ;  /* 0x000000082e067287 */ /* 0x000fe4000c800000 */
[----:B------:R-:W-:-:S04]  /*1370*/  USEL UR4, UR47, UR4, !UP0 ;  /* 0x000000042f047287 */ /* 0x000fc8000c000000 */
[----:B------:R-:W-:Y:S02]  /*1380*/  UIADD3 UR7, UPT, UPT, UR6, -UR4, URZ ;  /* 0x8000000406077290 */ /* 0x000fe4000fffe0ff */
[----:B------:R-:W-:Y:S02]  /*1390*/  UIADD3 UR4, UPT, UPT, -UR6, UR4, URZ ;  /* 0x0000000406047290 */ /* 0x000fe4000fffe1ff */
[----:B------:R-:W-:Y:S02]  /*13a0*/  UIMAD UR47, UR7, UR14, UR47 ;  /* 0x0000000e072f72a4 */ /* 0x000fe4000f8e022f */
[----:B------:R-:W-:-:S12]  /*13b0*/  UIMAD UR46, UR4, UR10, UR46 ;  /* 0x0000000a042e72a4 */ /* 0x000fd8000f8e022e */
.L_x_16:
[----:B------:R-:W-:Y:S01]  /*13c0*/  BAR.SYNC.DEFER_BLOCKING 0x0 ;  /* 0x0000000000007b1d */ /* 0x000fe20000010000 */
[----:B------:R-:W-:Y:S01]  /*13d0*/  UISETP.NE.AND UP0, UPT, UR18, 0x2, UPT ;  /* 0x000000021200788c */ /* 0x000fe2000bf05270 */
[----:B------:R-:W-:Y:S02]  /*13e0*/  ISETP.NE.OR P3, PT, R3, 0x2, !P3 ;  /* 0x000000020300780c */ /* 0x000fe40005f65670 */
[----:B------:R-:W-:Y:S02]  /*13f0*/  LOP3.LUT R0, R229, 0x1f, RZ, 0xc0, !PT ;  /* 0x0000001fe5007812 */ /* 0x000fe400078ec0ff */
[----:B------:R-:W1:Y:S04]  /*1400*/  LDCU UR41, c[0x0][0xb24] ;  /* 0x00016480ff2977ac */ /* 0x000e680008000800 */
[----:B------:R-:W-:Y:S05]  /*1410*/  BRA.U UP0, `(.L_x_17) ;  /* 0x0000001100987547 */ /* 0x000fea000b800000 */
[----:B------:R-:W2:Y:S01]  /*1420*/  LDCU UR7, c[0x0][0x38c] ;  /* 0x00007180ff0777ac */ /* 0x000ea20008000800 */
[----:B------:R-:W-:Y:S01]  /*1430*/  PLOP3.LUT P1, PT, PT, PT, UP3, 0x80, 0x8 ;  /* 0x000000000008781c */ /* 0x000fe20003f2f038 */
[----:B------:R-:W-:Y:S01]  /*1440*/  IMAD.MOV.U32 R12, RZ, RZ, 0x1 ;  /* 0x00000001ff0c7424 */ /* 0x000fe200078e00ff */
[----:B------:R-:W-:Y:S02]  /*1450*/  ISETP.EQ.OR P2, PT, R0, RZ, P3 ;  /* 0x000000ff0000720c */ /* 0x000fe40001f42670 */
[----:B------:R-:W-:Y:S02]  /*1460*/  CS2R R10, SRZ ;  /* 0x00000000000a7805 */ /* 0x000fe4000001ff00 */
[----:B------:R-:W-:Y:S01]  /*1470*/  PLOP3.LUT P1, PT, P1, PT, PT, 0x8, 0x80 ;  /* 0x000000000080781c */ /* 0x000fe20000f2e170 */
[----:B------:R-:W-:Y:S01]  /*1480*/  IMAD.MOV.U32 R9, RZ, RZ, RZ ;  /* 0x000000ffff097224 */ /* 0x000fe200078e00ff */
[----:B------:R-:W3:Y:S01]  /*1490*/  LDCU UR42, c[0x0][0x370] ;  /* 0x00006e00ff2a77ac */ /* 0x000ee20008000800 */
[----:B------:R-:W-:Y:S01]  /*14a0*/  IMAD.MOV.U32 R8, RZ, RZ, 0x1 ;  /* 0x00000001ff087424 */ /* 0x000fe200078e00ff */
[----:B------:R-:W4:Y:S01]  /*14b0*/  LDCU.64 UR38, c[0x0][0x348] ;  /* 0x00006900ff2677ac */ /* 0x000f220008000a00 */
[----:B------:R-:W1:Y:S01]  /*14c0*/  LDCU UR40, c[0x0][0x374] ;  /* 0x00006e80ff2877ac */ /* 0x000e620008000800 */
[----:B--2---:R-:W-:-:S02]  /*14d0*/  UIADD3 UR6, UPT, UPT, UR7, 0xff, URZ ;  /* 0x000000ff07067890 */ /* 0x004fc4000fffe0ff */
[----:B------:R-:W-:Y:S02]  /*14e0*/  UIADD3 UR48, UPT, UPT, UR7, 0x1fe, URZ ;  /* 0x000001fe07307890 */ /* 0x000fe4000fffe0ff */
[----:B------:R-:W-:Y:S01]  /*14f0*/  USHF.R.S32.HI UR4, URZ, 0x1f, UR6 ;  /* 0x0000001fff047899 */ /* 0x000fe20008011406 */
[----:B------:R-:W-:-:S03]  /*1500*/  UMOV UR29, URZ ;  /* 0x000000ff001d7c82 */ /* 0x000fc60008000000 */
[----:B------:R-:W-:Y:S02]  /*1510*/  ULEA.HI UR4, UR4, UR6, URZ, 0x8 ;  /* 0x0000000604047291 */ /* 0x000fe4000f8f40ff */
[----:B------:R-:W-:Y:S02]  /*1520*/  UIADD3 UR6, UPT, UPT, UR7, -0x1, URZ ;  /* 0xffffffff07067890 */ /* 0x000fe4000fffe0ff */
[----:B------:R-:W-:Y:S02]  /*1530*/  USHF.R.S32.HI UR44, URZ, 0x8, UR4 ;  /* 0x00000008ff2c7899 */ /* 0x000fe40008011404 */
[----:B------:R-:W-:Y:S02]  /*1540*/  UISETP.GE.U32.AND UP1, UPT, UR6, -0x1ff, UPT ;  /* 0xfffffe010600788c */ /* 0x000fe4000bf26070 */
[----:B------:R-:W-:-:S04]  /*1550*/  UISETP.LT.U32.AND UP0, UPT, UR44, 0x2, UPT ;  /* 0x000000022c00788c */ /* 0x000fc8000bf01070 */
[----:B------:R-:W-:-:S04]  /*1560*/  USEL UR43, UR44, 0x2, UP0 ;  /* 0x000000022c2b7887 */ /* 0x000fc80008000000 */
[----:B------:R-:W-:Y:S02]  /*1570*/  UIADD3 UR30, UPT, UPT, UR43, -0x1, URZ ;  /* 0xffffffff2b1e7890 */ /* 0x000fe4000fffe0ff */
[----:B------:R-:W-:Y:S02]  /*1580*/  @UP1 UIADD3 UR30, UPT, UPT, UR43, URZ, URZ ;  /* 0x000000ff2b1e1290 */ /* 0x000fe4000fffe0ff */
[----:B------:R-:W-:Y:S02]  /*1590*/  UIADD3 UR45, UPT, UPT, UR44, -UR43, URZ ;  /* 0x8000002b2c2d7290 */ /* 0x000fe4000fffe0ff */
[----:B-1-34-:R-:W-:-:S12]  /*15a0*/  UIADD3 UR30, UPT, UPT, UR30, 0x1, URZ ;  /* 0x000000011e1e7890 */ /* 0x01afd8000fffe0ff */
.L_x_35:
[----:B------:R-:W-:Y:S01]  /*15b0*/  UISETP.NE.AND UP0, UPT, UR5, URZ, UPT ;  /* 0x000000ff0500728c */ /* 0x000fe2000bf05270 */
[----:B------:R-:W1:Y:S08]  /*15c0*/  S2UR UR5, SR_CgaCtaId ;  /* 0x00000000000579c3 */ /* 0x000e700000008800 */
[----:B------:R-:W-:Y:S05]  /*15d0*/  BRA.U UP0, `(.L_x_18) ;  /* 0x0000000100347547 */ /* 0x000fea000b800000 */
[----:B------:R-:W2:Y:S01]  /*15e0*/  S2R R0, SR_CgaCtaId ;  /* 0x0000000000007919 */ /* 0x000ea20000008800 */
[----:B------:R-:W-:-:S04]  /*15f0*/  MOV R2, 0x400 ;  /* 0x0000040000027802 */ /* 0x000fc80000000f00 */
[----:B--2---:R-:W-:Y:S02]  /*1600*/  LEA R0, R0, R2, 0x18 ;  /* 0x0000000200007211 */ /* 0x004fe400078ec0ff */
[----:B------:R-:W-:-:S03]  /*1610*/  SHF.L.U32 R2, R8, 0x1f, RZ ;  /* 0x0000001f08027819 */ /* 0x000fc600000006ff */
[----:B------:R-:W-:-:S04]  /*1620*/  IMAD R0, R9, 0x8, R0 ;  /* 0x0000000809007824 */ /* 0x000fc800078e0200 */
[----:B------:R-:W2:Y:S02]  /*1630*/  SYNCS.PHASECHK.TRANS64.TRYWAIT P0, [R0+URZ+0xb0], R2 ;  /* 0x0000b002000075a7 */ /* 0x000ea400080011ff */
[----:B--2---:R-:W-:Y:S05]  /*1640*/  @!P0 BRA `(.L_x_19) ;  /* 0x0000007400788947 */ /* 0x004fea0003800000 */
.L_x_98:
[----:B------:R-:W-:Y:S01]  /*1650*/  VIADD R9, R9, 0x1 ;  /* 0x0000000109097836 */ /* 0x000fe20000000000 */
[----:B------:R2:W-:Y:S04]  /*1660*/  SYNCS.ARRIVE.TRANS64.A1T0 RZ, [R0+URZ+0xa0], RZ ;  /* 0x0000a0ff00ff79a7 */ /* 0x0005e800081000ff */
[----:B------:R-:W-:-:S04]  /*1670*/  ISETP.NE.AND P0, PT, R9, 0x2, PT ;  /* 0x000000020900780c */ /* 0x000fc80003f05270 */
[----:B------:R-:W-:Y:S02]  /*1680*/  SEL R9, R9, RZ, P0 ;  /* 0x000000ff09097207 */ /* 0x000fe40000000000 */
[----:B--2---:R-:W-:-:S04]  /*1690*/  SEL R0, RZ, 0x1, P0 ;  /* 0x00000001ff007807 */ /* 0x004fc80000000000 */
[----:B------:R-:W-:-:S07]  /*16a0*/  LOP3.LUT R8, R8, R0, RZ, 0x3c, !PT ;  /* 0x0000000008087212 */ /* 0x000fce00078e3cff */
.L_x_18:
[----:B------:R-:W-:Y:S01]  /*16b0*/  UMOV UR4, 0x400 ;  /* 0x0000040000047882 */ /* 0x000fe20000000000 */
[----:B------:R-:W-:Y:S01]  /*16c0*/  SHF.L.U32 R0, R12, 0x1f, RZ ;  /* 0x0000001f0c007819 */ /* 0x000fe200000006ff */
[----:B-1----:R-:W-:Y:S02]  /*16d0*/  ULEA UR4, UR5, UR4, 0x18 ;  /* 0x0000000405047291 */ /* 0x002fe4000f8ec0ff */
[----:B------:R-:W-:Y:S02]  /*16e0*/  UISETP.GE.U32.AND UP0, UPT, UR48, 0x1ff, UPT ;  /* 0x000001ff3000788c */ /* 0x000fe4000bf06070 */
[----:B------:R-:W-:Y:S02]  /*16f0*/  ULEA UR6, UR29, UR4, 0x3 ;  /* 0x000000041d067291 */ /* 0x000fe4000f8e18ff */
[----:B------:R-:W-:Y:S02]  /*1700*/  USHF.L.U32 UR35, UR46, 0x6, URZ ;  /* 0x000000062e237899 */ /* 0x000fe400080006ff */
[----:B------:R-:W-:Y:S01]  /*1710*/  UIMAD UR19, UR47, 0xe0, URZ ;  /* 0x000000e02f1378a4 */ /* 0x000fe2000f8e02ff */
[----:B------:R-:W-:-:S04]  /*1720*/  UMOV UR13, URZ ;  /* 0x000000ff000d7c82 */ /* 0x000fc80008000000 */
[----:B------:R1:W2:Y:S01]  /*1730*/  SYNCS.PHASECHK.TRANS64.TRYWAIT P0, [UR6+0x10], R0 ;  /* 0x00001000ff0075a7 */ /* 0x0002a20008001106 */
[----:B------:R-:W-:Y:S06]  /*1740*/  BRA.U !UP0, `(.L_x_20) ;  /* 0x0000000108d87547 */ /* 0x000fec000b800000 */
[----:B------:R-:W-:Y:S01]  /*1750*/  UMOV UR21, URZ ;  /* 0x000000ff00157c82 */ /* 0x000fe20008000000 */
[----:B------:R-:W-:-:S05]  /*1760*/  UMOV UR6, UR29 ;  /* 0x0000001d00067c82 */ /* 0x000fca0008000000 */
.L_x_25:
[----:B--2---:R-:W-:Y:S01]  /*1770*/  @!P3 MOV R2, 0x12000 ;  /* 0x000120000002b802 */ /* 0x004fe20000000f00 */
[----:B------:R-:W-:Y:S01]  /*1780*/  ULEA UR33, UR6, UR4, 0x3 ;  /* 0x0000000406217291 */ /* 0x000fe2000f8e18ff */
[----:B--2-4-:R-:W-:Y:S11]  /*1790*/  @P0 BRA `(.L_x_21) ;  /* 0x00000000000c0947 */ /* 0x014ff60003800000 */
[----:B------:R-:W-:Y:S04]  /*17a0*/  SHF.L.U32 R3, R12, 0x1f, RZ ;  /* 0x0000001f0c037819 */ /* 0x000fe800000006ff */
[----:B------:R-:W2:Y:S02]  /*17b0*/  SYNCS.PHASECHK.TRANS64.TRYWAIT P0, [UR33+0x10], R3 ;  /* 0x00001003ff0075a7 */ /* 0x000ea40008001121 */
[----:B--2---:R-:W-:Y:S05]  /*17c0*/  @!P0 BRA `(.L_x_22) ;  /* 0x00000074002c8947 */ /* 0x004fea0003800000 */
.L_x_21:
[----:B------:R2:W-:Y:S01]  /*17d0*/  @!P3 SYNCS.ARRIVE.TRANS64 RZ, [UR33], R2 ;  /* 0x00000002ffffb9a7 */ /* 0x0005e20008000021 */
[----:B------:R-:W-:Y:S04]  /*17e0*/  BSSY.RECONVERGENT B0, `(.L_x_23) ;  /* 0x0000003000007945 */ /* 0x000fe80003800200 */
[----:B------:R-:W-:Y:S05]  /*17f0*/  @P2 BRA `(.L_x_24) ;  /* 0x0000000000042947 */ /* 0x000fea0003800000 */
[----:B------:R-:W-:Y:S05]  /*1800*/  BPT.TRAP 0x1 ;  /* 0x000000040000795c */ /* 0x000fea0000300000 */
.L_x_24:
[----:B------:R-:W-:Y:S05]  /*1810*/  BSYNC.RECONVERGENT B0 ;  /* 0x0000000000007941 */ /* 0x000fea0003800200 */
.L_x_23:
[----:B------:R-:W-:Y:S02]  /*1820*/  UIADD3 UR7, UPT, UPT, UR6, 0x1, URZ ;  /* 0x0000000106077890 */ /* 0x000fe4000fffe0ff */
[----:B------:R-:W-:Y:S02]  /*1830*/  UIADD3 UR14, UP1, UPT, UR38, 0x80, URZ ;  /* 0x00000080260e7890 */ /* 0x000fe4000ff3e0ff */
[----:B------:R-:W-:Y:S02]  /*1840*/  UISETP.NE.AND UP0, UPT, UR7, 0x2, UPT ;  /* 0x000000020700788c */ /* 0x000fe4000bf05270 */
[----:B------:R-:W-:Y:S02]  /*1850*/  ULEA UR24, UR6, UR4, 0xe ;  /* 0x0000000406187291 */ /* 0x000fe4000f8e70ff */
[----:B------:R-:W-:Y:S02]  /*1860*/  USEL UR8, URZ, 0x1, UP0 ;  /* 0x00000001ff087887 */ /* 0x000fe40008000000 */
[----:B------:R-:W-:Y:S02]  /*1870*/  USEL UR29, UR7, URZ, UP0 ;  /* 0x000000ff071d7287 */ /* 0x000fe40008000000 */
[----:B------:R-:W-:Y:S02]  /*1880*/  USHF.L.U32 UR34, UR21, 0x8, URZ ;  /* 0x0000000815227899 */ /* 0x000fe400080006ff */
[----:B------:R-:W-:Y:S01]  /*1890*/  ULEA UR7, UR29, UR4, 0x3 ;  /* 0x000000041d077291 */ /* 0x000fe2000f8e18ff */
[----:B------:R-:W-:Y:S01]  /*18a0*/  LOP3.LUT R12, R12, UR8, RZ, 0x3c, !PT ;  /* 0x000000080c0c7c12 */ /* 0x000fe2000f8e3cff */
[----:B------:R-:W-:Y:S02]  /*18b0*/  UIADD3.X UR15, UPT, UPT, URZ, UR39, URZ, UP1, !UPT ;  /* 0x00000027ff0f7290 */ /* 0x000fe40008ffe4ff */
[----:B------:R-:W-:Y:S01]  /*18c0*/  UIADD3 UR32, UPT, UPT, UR24, 0x7200, URZ ;  /* 0x0000720018207890 */ /* 0x000fe2000fffe0ff */
[----:B-1----:R-:W-:Y:S01]  /*18d0*/  SHF.L.U32 R0, R12, 0x1f, RZ ;  /* 0x0000001f0c007819 */ /* 0x002fe200000006ff */
[----:B------:R-:W-:Y:S02]  /*18e0*/  UIMAD UR8, UR6, 0xe000, UR4 ;  /* 0x0000e000060878a4 */ /* 0x000fe4000f8e0204 */
[----:B------:R-:W-:Y:S01]  /*18f0*/  UIADD3 UR26, UPT, UPT, UR34, 0x80, URZ ;  /* 0x00000080221a7890 */ /* 0x000fe2000fffe0ff */
[----:B------:R3:W4:Y:S01]  /*1900*/  SYNCS.PHASECHK.TRANS64.TRYWAIT P0, [UR7+0x10], R0 ;  /* 0x00001000ff0075a7 */ /* 0x0007220008001107 */
[----:B------:R-:W-:Y:S01]  /*1910*/  UMOV UR6, 0x0 ;  /* 0x0000000000067882 */ /* 0x000fe20000000000 */
[----:B------:R-:W-:Y:S01]  /*1920*/  UMOV UR7, 0x10000000 ;  /* 0x1000000000077882 */ /* 0x000fe20000000000 */
[----:B------:R-:W-:Y:S01]  /*1930*/  UIADD3 UR24, UPT, UPT, UR24, 0x9200, URZ ;  /* 0x0000920018187890 */ /* 0x000fe2000fffe0ff */
[----:B------:R-:W-:Y:S01]  /*1940*/  UTMALDG.3D [UR32], [UR14], desc[UR6] ;  /* 0x000006200e0075b4 */ /* 0x000fe20008011000 */
[----:B------:R-:W-:Y:S01]  /*1950*/  UIADD3 UR22, UP0, UPT, UR38, 0x180, URZ ;  /* 0x0000018026167890 */ /* 0x000fe2000ff1e0ff */
[----:B------:R-:W-:Y:S01]  /*1960*/  UMOV UR25, UR33 ;  /* 0x0000002100197c82 */ /* 0x000fe20008000000 */
[----:B------:R-:W-:Y:S01]  /*1970*/  UMOV UR27, UR35 ;  /* 0x00000023001b7c82 */ /* 0x000fe20008000000 */
[----:B------:R-:W-:Y:S01]  /*1980*/  UMOV UR28, UR36 ;  /* 0x00000024001c7c82 */ /* 0x000fe20008000000 */
[----:B------:R-:W-:Y:S03]  /*1990*/  UIADD3.X UR23, UPT, UPT, URZ, UR39, URZ, UP0, !UPT ;  /* 0x00000027ff177290 */ /* 0x000fe600087fe4ff */
[----:B------:R-:W-:Y:S01]  /*19a0*/  UTMALDG.3D [UR24], [UR14], desc[UR6] ;  /* 0x000006180e0075b4 */ /* 0x000fe20008011000 */
[----:B------:R-:W-:Y:S01]  /*19b0*/  UIADD3 UR16, UPT, UPT, UR8, 0xf200, URZ ;  /* 0x0000f20008107890 */ /* 0x000fe2000fffe0ff */
[----:B------:R-:W-:Y:S01]  /*19c0*/  UMOV UR17, UR33 ;  /* 0x0000002100117c82 */ /* 0x000fe20008000000 */
[----:B------:R-:W-:Y:S01]  /*19d0*/  UMOV UR20, UR36 ;  /* 0x0000002400147c82 */ /* 0x000fe20008000000 */
[----:B------:R-:W-:Y:S01]  /*19e0*/  UMOV UR18, UR34 ;  /* 0x0000002200127c82 */ /* 0x000fe20008000000 */
[----:B------:R-:W-:Y:S01]  /*19f0*/  UIADD3 UR8, UPT, UPT, UR8, 0x16200, URZ ;  /* 0x0001620008087890 */ /* 0x000fe2000fffe0ff */
[----:B------:R-:W-:Y:S01]  /*1a00*/  UMOV UR11, UR19 ;  /* 0x00000013000b7c82 */ /* 0x000fe20008000000 */
[----:B------:R-:W-:Y:S03]  /*1a10*/  UMOV UR12, UR36 ;  /* 0x00000024000c7c82 */ /* 0x000fe60008000000 */
[----:B------:R-:W-:Y:S01]  /*1a20*/  UTMALDG.3D [UR16], [UR22], desc[UR6] ;  /* 0x00000610160075b4 */ /* 0x000fe20008011000 */
[----:B------:R-:W-:Y:S01]  /*1a30*/  UIADD3 UR21, UPT, UPT, UR21, 0x1, URZ ;  /* 0x0000000115157890 */ /* 0x000fe2000fffe0ff */
[----:B------:R-:W-:Y:S01]  /*1a40*/  UMOV UR9, UR33 ;  /* 0x0000002100097c82 */ /* 0x000fe20008000000 */
[----:B------:R-:W-:Y:S02]  /*1a50*/  UMOV UR10, UR26 ;  /* 0x0000001a000a7c82 */ /* 0x000fe40008000000 */
[----:B------:R-:W-:Y:S01]  /*1a60*/  UISETP.NE.AND UP0, UPT, UR21, UR30, UPT ;  /* 0x0000001e1500728c */ /* 0x000fe2000bf05270 */
[----:B------:R-:W-:Y:S01]  /*1a70*/  UMOV UR13, UR30 ;  /* 0x0000001e000d7c82 */ /* 0x000fe20008000000 */
[----:B------:R1:W-:Y:S02]  /*1a80*/  UTMALDG.3D [UR8], [UR22], desc[UR6] ;  /* 0x00000608160075b4 */ /* 0x0003e40008011000 */
[----:B-1----:R-:W-:Y:S05]  /*1a90*/  UMOV UR6, UR29 ;  /* 0x0000001d00067c82 */ /* 0x002fea0008000000 */
[----:B---3--:R-:W-:Y:S05]  /*1aa0*/  BRA.U UP0, `(.L_x_25) ;  /* 0xfffffffd00307547 */ /* 0x008fea000b83ffff */
.L_x_20:
[----:B------:R-:W-:Y:S01]  /*1ab0*/  ULEA UR6, UR29, UR4, 0x3 ;  /* 0x000000041d067291 */ /* 0x000fe2000f8e18ff */
[----:B-1----:R-:W-:Y:S01]  /*1ac0*/  SHF.L.U32 R0, R12, 0x1f, RZ ;  /* 0x0000001f0c007819 */ /* 0x002fe200000006ff */
[----:B------:R-:W-:Y:S01]  /*1ad0*/  @!P1 SYNCS.ARRIVE.TRANS64.A1T0 RZ, [UR4+0x38], RZ ;  /* 0x000038ffffff99a7 */ /* 0x000fe20008100004 */
[----:B------:R-:W-:-:S06]  /*1ae0*/  UISETP.GT.AND UP0, UPT, UR44, UR43, UPT ;  /* 0x0000002b2c00728c */ /* 0x000fcc000bf04270 */
[----:B--2-4-:R1:W2:Y:S03]  /*1af0*/  SYNCS.PHASECHK.TRANS64.TRYWAIT P0, [UR6+0x10], R0 ;  /* 0x00001000ff0075a7 */ /* 0x0142a60008001106 */
[----:B------:R-:W-:Y:S05]  /*1b00*/  BRA.U !UP0, `(.L_x_26) ;  /* 0x0000000108d47547 */ /* 0x000fea000b800000 */
[----:B------:R-:W-:Y:S01]  /*1b10*/  UIADD3 UR21, UPT, UPT, UR45, UR13, URZ ;  /* 0x0000000d2d157290 */ /* 0x000fe2000fffe0ff */
[----:B------:R-:W-:-:S11]  /*1b20*/  UMOV UR6, UR29 ;  /* 0x0000001d00067c82 */ /* 0x000fd60008000000 */
.L_x_31:
[----:B--2---:R-:W-:Y:S01]  /*1b30*/  @!P3 MOV R2, 0x12000 ;  /* 0x000120000002b802 */ /* 0x004fe20000000f00 */
[----:B------:R-:W-:Y:S01]  /*1b40*/  ULEA UR33, UR6, UR4, 0x3 ;  /* 0x0000000406217291 */ /* 0x000fe2000f8e18ff */
[----:B--2-4-:R-:W-:Y:S11]  /*1b50*/  @P0 BRA `(.L_x_27) ;  /* 0x00000000000c0947 */ /* 0x014ff60003800000 */
[----:B------:R-:W-:Y:S04]  /*1b60*/  SHF.L.U32 R3, R12, 0x1f, RZ ;  /* 0x0000001f0c037819 */ /* 0x000fe800000006ff */
[----:B------:R-:W2:Y:S02]  /*1b70*/  SYNCS.PHASECHK.TRANS64.TRYWAIT P0, [UR33+0x10], R3 ;  /* 0x00001003ff0075a7 */ /* 0x000ea40008001121 */
[----:B--2---:R-:W-:Y:S05]  /*1b80*/  @!P0 BRA `(.L_x_28) ;  /* 0x0000007000548947 */ /* 0x004fea0003800000 */
.L_x_27:
[----:B------:R2:W-:Y:S01]  /*1b90*/  @!P3 SYNCS.ARRIVE.TRANS64 RZ, [UR33], R2 ;  /* 0x00000002ffffb9a7 */ /* 0x0005e20008000021 */
[----:B------:R-:W-:Y:S04]  /*1ba0*/  BSSY.RECONVERGENT B0, `(.L_x_29) ;  /* 0x0000003000007945 */ /* 0x000fe80003800200 */
[----:B------:R-:W-:Y:S05]  /*1bb0*/  @P2 BRA `(.L_x_30) ;  /* 0x0000000000042947 */ /* 0x000fea0003800000 */
[----:B------:R-:W-:Y:S05]  /*1bc0*/  BPT.TRAP 0x1 ;  /* 0x000000040000795c */ /* 0x000fea0000300000 */
.L_x_30:
[----:B------:R-:W-:Y:S05]  /*1bd0*/  BSYNC.RECONVERGENT B0 ;  /* 0x0000000000007941 */ /* 0x000fea0003800200 */
.L_x_29:
        /* <DEDUP_REMOVED lines=33> */
[----:B------:R-:W-:Y:S01]  /*1df0*/  UMOV UR9, UR33 ;  /* 0x0000002100097c82 */ /* 0x000fe20008000000 */
[----:B------:R-:W-:Y:S01]  /*1e00*/  UMOV UR10, UR26 ;  /* 0x0000001a000a7c82 */ /* 0x000fe20008000000 */
[----:B------:R-:W-:Y:S04]  /*1e10*/  UIADD3 UR13, UPT, UPT, UR13, 0x1, URZ ;  /* 0x000000010d0d7890 */ /* 0x000fe8000fffe0ff */
[----:B------:R-:W-:Y:S01]  /*1e20*/  UISETP.NE.AND UP0, UPT, UR13, UR21, UPT ;  /* 0x000000150d00728c */ /* 0x000fe2000bf05270 */
[----:B------:R1:W-:Y:S02]  /*1e30*/  UTMALDG.3D [UR8], [UR22], desc[UR6] ;  /* 0x00000608160075b4 */ /* 0x0003e40008011000 */
[----:B-1----:R-:W-:Y:S06]  /*1e40*/  UMOV UR6, UR29 ;  /* 0x0000001d00067c82 */ /* 0x002fec0008000000 */
[----:B---3--:R-:W-:Y:S05]  /*1e50*/  BRA.U UP0, `(.L_x_31) ;  /* 0xfffffffd00347547 */ /* 0x008fea000b83ffff */
.L_x_26:
[C---:B------:R-:W-:Y:S01]  /*1e60*/  LEA R3, R11.reuse, UR4, 0x3 ;  /* 0x000000040b037c11 */ /* 0x040fe2000f8e18ff */
[----:B------:R-:W-:Y:S01]  /*1e70*/  NOP ;  /* 0x0000000000007918 */ /* 0x000fe20000000000 */
[----:B-1----:R-:W-:Y:S02]  /*1e80*/  SHF.L.U32 R0, R10, 0x1f, RZ ;  /* 0x0000001f0a007819 */ /* 0x002fe400000006ff */
[----:B------:R-:W-:Y:S02]  /*1e90*/  LEA R4, R11, UR4, 0x4 ;  /* 0x000000040b047c11 */ /* 0x000fe4000f8e20ff */
[----:B--2-4-:R-:W1:Y:S02]  /*1ea0*/  SYNCS.PHASECHK.TRANS64.TRYWAIT P0, [R3+URZ+0x40], R0 ;  /* 0x00004000030075a7 */ /* 0x014e6400080011ff */
[----:B-1----:R-:W-:Y:S05]  /*1eb0*/  @!P0 BRA `(.L_x_32) ;  /* 0x0000006c00a08947 */ /* 0x002fea0003800000 */
.L_x_101:
[----:B------:R-:W2:Y:S01]  /*1ec0*/  LDS.128 R4, [R4+0xd0] ;  /* 0x0000d00004047984 */ /* 0x000ea20000000c00 */
[----:B------:R-:W-:Y:S01]  /*1ed0*/  UISETP.GE.AND UP0, UPT, UR41, 0x1, UPT ;  /* 0x000000012900788c */ /* 0x000fe2000bf06270 */
[----:B------:R-:W-:Y:S01]  /*1ee0*/  @!PT LDS RZ, [RZ] ;  /* 0x00000000fffff984 */ /* 0x000fe20000000800 */
[----:B------:R-:W-:Y:S01]  /*1ef0*/  @!PT LDS RZ, [RZ] ;  /* 0x00000000fffff984 */ /* 0x000fe20000000800 */
[----:B------:R-:W-:Y:S01]  /*1f00*/  @!PT LDS RZ, [RZ] ;  /* 0x00000000fffff984 */ /* 0x000fe20000000800 */
[----:B------:R-:W-:Y:S01]  /*1f10*/  @!PT LDS RZ, [RZ] ;  /* 0x00000000fffff984 */ /* 0x000fe20000000800 */
[----:B------:R3:W-:Y:S06]  /*1f20*/  MEMBAR.ALL.CTA ;  /* 0x0000000000007992 */ /* 0x0007ec0000008000 */
[----:B---3--:R-:W3:Y:S01]  /*1f30*/  FENCE.VIEW.ASYNC.S ;  /* 0x00000000000073c6 */ /* 0x008ee20000000000 */
[----:B--2---:R-:W-:-:S13]  /*1f40*/  LOP3.LUT P0, RZ, R6, 0x1, RZ, 0xc0, !PT ;  /* 0x0000000106ff7812 */ /* 0x004fda000780c0ff */
[----:B---3--:R-:W-:Y:S01]  /*1f50*/  VOTEU.ANY UP1, P0 ;  /* 0x0000000000ff7886 */ /* 0x008fe20000020100 */
[----:B------:R-:W-:-:S13]  /*1f60*/  PLOP3.LUT P0, PT, PT, PT, UP1, 0x80, 0x8 ;  /* 0x000000000008781c */ /* 0x000fda0003f0f018 */
[----:B-1----:R-:W-:Y:S02]  /*1f70*/  @P0 LOP3.LUT R0, R5, 0xffff, RZ, 0xc0, !PT ;  /* 0x0000ffff05000812 */ /* 0x002fe400078ec0ff */
[----:B------:R-:W-:Y:S02]  /*1f80*/  @P0 MOV R2, R4 ;  /* 0x0000000400020202 */ /* 0x000fe40000000f00 */
[----:B------:R-:W-:Y:S01]  /*1f90*/  @P0 R2UR UR7, R0 ;  /* 0x00000000000702ca */ /* 0x000fe200000e0000 */
[----:B------:R-:W-:Y:S01]  /*1fa0*/  VIADD R0, R3, 0x50 ;  /* 0x0000005003007836 */ /* 0x000fe20000000000 */
[----:B------:R-:W-:Y:S02]  /*1fb0*/  @P0 SHF.R.U32.HI R4, RZ, 0x10, R5 ;  /* 0x00000010ff040819 */ /* 0x000fe40000011605 */
[----:B------:R-:W-:Y:S02]  /*1fc0*/  @P0 R2UR UR8, R2 ;  /* 0x00000000020802ca */ /* 0x000fe400000e0000 */
[----:B------:R-:W-:-:S02]  /*1fd0*/  PRMT R0, RZ, 0x654, R0 ;  /* 0x00000654ff007816 */ /* 0x000fc40000000000 */
[----:B------:R-:W-:Y:S02]  /*1fe0*/  @P0 R2UR UR6, R4 ;  /* 0x00000000040602ca */ /* 0x000fe400000e0000 */
[----:B------:R1:W-:Y:S03]  /*1ff0*/  SYNCS.ARRIVE.TRANS64.RED.A1T0 RZ, [R0+URZ], RZ ;  /* 0x000000ff00ff79a7 */ /* 0x0003e600081004ff */
[----:B------:R-:W-:-:S04]  /*2000*/  @UP1 UMOV UR31, UR7 ;  /* 0x00000007001f1c82 */ /* 0x000fc80008000000 */
[----:B------:R-:W-:-:S04]  /*2010*/  @UP1 UMOV UR37, UR8 ;  /* 0x0000000800251c82 */ /* 0x000fc80008000000 */
[----:B------:R-:W-:Y:S01]  /*2020*/  @UP1 UMOV UR36, UR6 ;  /* 0x0000000600241c82 */ /* 0x000fe20008000000 */
[----:B------:R-:W-:Y:S05]  /*2030*/  BRA.U !UP0, `(.L_x_33) ;  /* 0x0000000108d47547 */ /* 0x000fea000b800000 */
[----:B------:R-:W2:Y:S01]  /*2040*/  LDCU.128 UR16, c[0x0][0xb10] ;  /* 0x00016200ff1077ac */ /* 0x000ea20008000c00 */
[----:B------:R-:W3:Y:S01]  /*2050*/  LDCU UR23, c[0x0][0xb20] ;  /* 0x00016400ff1777ac */ /* 0x000ee20008000800 */
[----:B------:R-:W4:Y:S01]  /*2060*/  LDCU UR22, c[0x0][0xb0c] ;  /* 0x00016180ff1677ac */ /* 0x000f220008000800 */
[----:B------:R-:W1:Y:S01]  /*2070*/  LDCU.64 UR10, c[0x0][0xb28] ;  /* 0x00016500ff0a77ac */ /* 0x000e620008000a00 */
[----:B------:R-:W-:Y:S02]  /*2080*/  UISETP.NE.AND UP3, UPT, UR41, 0x1, UPT ;  /* 0x000000012900788c */ /* 0x000fe4000bf65270 */
[----:B--2---:R-:W-:Y:S02]  /*2090*/  UIMAD.WIDE.U32 UR6, UR40, UR19, URZ ;  /* 0x00000013280672a5 */ /* 0x004fe4000f8e00ff */
[----:B------:R-:W-:Y:S02]  /*20a0*/  UIMAD.WIDE.U32 UR8, UR42, UR16, URZ ;  /* 0x000000102a0872a5 */ /* 0x000fe4000f8e00ff */
[----:B------:R-:W-:-:S02]  /*20b0*/  UISETP.NE.AND UP0, UPT, UR18, 0x1, UPT ;  /* 0x000000011200788c */ /* 0x000fc4000bf05270 */
[----:B------:R-:W-:Y:S01]  /*20c0*/  UIMAD.WIDE.U32 UR20, UR31, UR19, URZ ;  /* 0x000000131f1472a5 */ /* 0x000fe2000f8e00ff */
[----:B------:R-:W-:Y:S01]  /*20d0*/  UMOV UR6, UR7 ;  /* 0x0000000700067c82 */ /* 0x000fe20008000000 */
[----:B----4-:R-:W-:Y:S02]  /*20e0*/  UISETP.NE.AND UP2, UPT, UR22, 0x1, UPT ;  /* 0x000000011600788c */ /* 0x010fe4000bf45270 */
[----:B---3--:R-:W-:Y:S02]  /*20f0*/  USHF.R.U32.HI UR7, URZ, UR23, UR6 ;  /* 0x00000017ff077299 */ /* 0x008fe40008011606 */
[----:B------:R-:W-:Y:S01]  /*2100*/  UIMAD.WIDE.U32 UR14, UR37, UR16, URZ ;  /* 0x00000010250e72a5 */ /* 0x000fe2000f8e00ff */
[----:B------:R-:W-:Y:S01]  /*2110*/  UMOV UR6, UR9 ;  /* 0x0000000900067c82 */ /* 0x000fe20008000000 */
[----:B------:R-:W-:Y:S02]  /*2120*/  USEL UR7, UR40, UR7, !UP0 ;  /* 0x0000000728077287 */ /* 0x000fe4000c000000 */
[----:B------:R-:W-:-:S02]  /*2130*/  USHF.R.U32.HI UR6, URZ, UR17, UR6 ;  /* 0x00000011ff067299 */ /* 0x000fc40008011606 */
[----:B-1----:R-:W-:Y:S02]  /*2140*/  UIMAD.WIDE.U32 UR12, UR7, UR10, URZ ;  /* 0x0000000a070c72a5 */ /* 0x002fe4000f8e00ff */
[----:B------:R-:W-:Y:S01]  /*2150*/  USEL UR8, UR42, UR6, !UP2 ;  /* 0x000000062a087287 */ /* 0x000fe2000d000000 */
[----:B------:R-:W-:Y:S02]  /*2160*/  UMOV UR14, UR15 ;  /* 0x0000000f000e7c82 */ /* 0x000fe40008000000 */
[----:B------:R-:W-:Y:S01]  /*2170*/  UMOV UR6, UR21 ;  /* 0x0000001500067c82 */ /* 0x000fe20008000000 */
[----:B------:R-:W-:Y:S01]  /*2180*/  UIMAD.WIDE.U32 UR20, UR8, UR10, URZ ;  /* 0x0000000a081472a5 */ /* 0x000fe2000f8e00ff */
[----:B------:R-:W-:Y:S01]  /*2190*/  UMOV UR12, UR13 ;  /* 0x0000000d000c7c82 */ /* 0x000fe20008000000 */
[----:B------:R-:W-:Y:S02]  /*21a0*/  USHF.R.U32.HI UR6, URZ, UR23, UR6 ;  /* 0x00000017ff067299 */ /* 0x000fe40008011606 */
[----:B------:R-:W-:-:S03]  /*21b0*/  @UP3 USHF.R.U32.HI UR7, URZ, UR11, UR12 ;  /* 0x0000000bff073299 */ /* 0x000fc6000801160c */
[----:B------:R-:W-:Y:S01]  /*21c0*/  UMOV UR20, UR21 ;  /* 0x0000001500147c82 */ /* 0x000fe20008000000 */
[----:B------:R-:W-:Y:S02]  /*21d0*/  USHF.R.U32.HI UR17, URZ, UR17, UR14 ;  /* 0x00000011ff117299 */ /* 0x000fe4000801160e */
[----:B------:R-:W-:Y:S02]  /*21e0*/  USEL UR6, UR31, UR6, !UP0 ;  /* 0x000000061f067287 */ /* 0x000fe4000c000000 */
[----:B------:R-:W-:Y:S02]  /*21f0*/  @UP3 USHF.R.U32.HI UR8, URZ, UR11, UR20 ;  /* 0x0000000bff083299 */ /* 0x000fe40008011614 */
[----:B------:R-:W-:Y:S02]  /*2200*/  UIMAD UR9, UR41, UR7, URZ ;  /* 0x00000007290972a4 */ /* 0x000fe4000f8e02ff */
[----:B------:R-:W-:Y:S02]  /*2210*/  USEL UR7, UR37, UR17, !UP2 ;  /* 0x0000001125077287 */ /* 0x000fe4000d000000 */
[----:B------:R-:W-:-:S02]  /*2220*/  UIMAD UR12, UR41, UR8, URZ ;  /* 0x00000008290c72a4 */ /* 0x000fc4000f8e02ff */
[----:B------:R-:W-:Y:S02]  /*2230*/  UISETP.GE.AND UP0, UPT, UR6, UR9, UPT ;  /* 0x000000090600728c */ /* 0x000fe4000bf06270 */
[----:B------:R-:W-:Y:S02]  /*2240*/  UIMAD.WIDE.U32 UR14, UR6, UR10, URZ ;  /* 0x0000000a060e72a5 */ /* 0x000fe4000f8e00ff */
[----:B------:R-:W-:Y:S02]  /*2250*/  UISETP.GE.OR UP0, UPT, UR7, UR12, UP0 ;  /* 0x0000000c0700728c */ /* 0x000fe40008706670 */
[----:B------:R-:W-:Y:S02]  /*2260*/  UIMAD.WIDE.U32 UR12, UR7, UR10, URZ ;  /* 0x0000000a070c72a5 */ /* 0x000fe4000f8e00ff */
[----:B------:R-:W-:Y:S01]  /*2270*/  UIADD3 UR14, UPT, UPT, -UR6, URZ, URZ ;  /* 0x000000ff060e7290 */ /* 0x000fe2000fffe1ff */
[----:B------:R-:W-:Y:S01]  /*2280*/  UMOV UR10, UR15 ;  /* 0x0000000f000a7c82 */ /* 0x000fe20008000000 */
[----:B------:R-:W-:-:S02]  /*2290*/  UIADD3 UR12, UPT, UPT, -UR7, URZ, URZ ;  /* 0x000000ff070c7290 */ /* 0x000fc4000fffe1ff */
        /* <DEDUP_REMOVED lines=15> */
.L_x_33:
[----:B------:R-:W2:Y:S02]  /*2390*/  LDCU UR6, c[0x0][0xb30] ;  /* 0x00016600ff0677ac */ /* 0x000ea40008000800 */
[----:B--2---:R-:W-:-:S09]  /*23a0*/  UISETP.NE.AND UP0, UPT, UR6, 0x1, UPT ;  /* 0x000000010600788c */ /* 0x004fd2000bf05270 */
[----:B------:R-:W-:Y:S05]  /*23b0*/  BRA.U UP0, `(.L_x_34) ;  /* 0x0000000100447547 */ /* 0x000fea000b800000 */
[----:B------:R-:W2:Y:S01]  /*23c0*/  LDCU.128 UR12, c[0x0][0xb10] ;  /* 0x00016200ff0c77ac */ /* 0x000ea20008000c00 */
[----:B------:R-:W3:Y:S01]  /*23d0*/  LDCU UR10, c[0x0][0xb0c] ;  /* 0x00016180ff0a77ac */ /* 0x000ee20008000800 */
[----:B------:R-:W4:Y:S01]  /*23e0*/  LDCU UR11, c[0x0][0xb20] ;  /* 0x00016400ff0b77ac */ /* 0x000f220008000800 */
[----:B--2---:R-:W-:Y:S02]  /*23f0*/  UIMAD.WIDE.U32 UR8, UR37, UR12, URZ ;  /* 0x0000000c250872a5 */ /* 0x004fe4000f8e00ff */
[----:B------:R-:W-:Y:S02]  /*2400*/  UIMAD.WIDE.U32 UR6, UR31, UR15, URZ ;  /* 0x0000000f1f0672a5 */ /* 0x000fe4000f8e00ff */
[----:B---3--:R-:W-:Y:S02]  /*2410*/  UISETP.NE.AND UP2, UPT, UR10, 0x1, UPT ;  /* 0x000000010a00788c */ /* 0x008fe4000bf45270 */
[----:B------:R-:W-:Y:S01]  /*2420*/  UISETP.NE.AND UP0, UPT, UR14, 0x1, UPT ;  /* 0x000000010e00788c */ /* 0x000fe2000bf05270 */
[----:B------:R-:W-:-:S02]  /*2430*/  UMOV UR8, UR9 ;  /* 0x0000000900087c82 */ /* 0x000fc40008000000 */
[----:B------:R-:W-:Y:S01]  /*2440*/  UMOV UR6, UR7 ;  /* 0x0000000700067c82 */ /* 0x000fe20008000000 */
[----:B------:R-:W-:Y:S02]  /*2450*/  USHF.R.U32.HI UR8, URZ, UR13, UR8 ;  /* 0x0000000dff087299 */ /* 0x000fe40008011608 */
[----:B----4-:R-:W-:Y:S02]  /*2460*/  USHF.R.U32.HI UR6, URZ, UR11, UR6 ;  /* 0x0000000bff067299 */ /* 0x010fe40008011606 */
[----:B------:R-:W-:Y:S02]  /*2470*/  USEL UR7, UR37, UR8, !UP2 ;  /* 0x0000000825077287 */ /* 0x000fe4000d000000 */
[----:B------:R-:W-:-:S04]  /*2480*/  USEL UR6, UR31, UR6, !UP0 ;  /* 0x000000061f067287 */ /* 0x000fc8000c000000 */
[----:B------:R-:W-:Y:S02]  /*2490*/  UIADD3 UR8, UPT, UPT, UR7, -UR6, URZ ;  /* 0x8000000607087290 */ /* 0x000fe4000fffe0ff */
[----:B------:R-:W-:Y:S02]  /*24a0*/  UIADD3 UR6, UPT, UPT, -UR7, UR6, URZ ;  /* 0x0000000607067290 */ /* 0x000fe4000fffe1ff */
[----:B------:R-:W-:Y:S02]  /*24b0*/  UIMAD UR31, UR8, UR14, UR31 ;  /* 0x0000000e081f72a4 */ /* 0x000fe4000f8e021f */
[----:B------:R-:W-:-:S12]  /*24c0*/  UIMAD UR37, UR6, UR10, UR37 ;  /* 0x0000000a062572a4 */ /* 0x000fd8000f8e0225 */
.L_x_34:
[----:B------:R-:W-:Y:S01]  /*24d0*/  VIADD R11, R11, 0x1 ;  /* 0x000000010b0b7836 */ /* 0x000fe20000000000 */
[----:B------:R-:W-:Y:S01]  /*24e0*/  PLOP3.LUT P1, PT, PT, PT, PT, 0x80, 0x8 ;  /* 0x000000000008781c */ /* 0x000fe20003f2f070 */
[----:B------:R-:W-:Y:S02]  /*24f0*/  UIADD3 UR46, UPT, UPT, UR37, UR60, URZ ;  /* 0x0000003c252e7290 */ /* 0x000fe4000fffe0ff */
[----:B------:R-:W-:Y:S01]  /*2500*/  UIADD3 UR47, UPT, UPT, UR31, UR57, URZ ;  /* 0x000000391f2f7290 */ /* 0x000fe2000fffe0ff */
[----:B------:R-:W-:-:S04]  /*2510*/  ISETP.NE.AND P0, PT, R11, 0x2, PT ;  /* 0x000000020b00780c */ /* 0x000fc80003f05270 */
[----:B-1----:R-:W-:Y:S02]  /*2520*/  SEL R0, RZ, 0x1, P0 ;  /* 0x00000001ff007807 */ /* 0x002fe40000000000 */
[----:B------:R-:W-:Y:S02]  /*2530*/  SEL R11, R11, RZ, P0 ;  /* 0x000000ff0b0b7207 */ /* 0x000fe40000000000 */
[----:B------:R-:W-:Y:S01]  /*2540*/  LOP3.LUT R10, R10, R0, RZ, 0x3c, !PT ;  /* 0x000000000a0a7212 */ /* 0x000fe200078e3cff */
[----:B------:R-:W-:Y:S06]  /*2550*/  BRA.U UP1, `(.L_x_35) ;  /* 0xfffffff101147547 */ /* 0x000fec000b83ffff */
[----:B------:R-:W-:Y:S01]  /*2560*/  UIADD3 UR5, UPT, UPT, UR4, 0x10, URZ ;  /* 0x0000001004057890 */ /* 0x000fe2000fffe0ff */
[----:B------:R-:W-:-:S03]  /*2570*/  SHF.L.U32 R2, R12, 0x1f, RZ ;  /* 0x0000001f0c027819 */ /* 0x000fc600000006ff */
[----:B------:R-:W-:-:S09]  /*2580*/  ULEA UR4, UR29, UR5, 0x3 ;  /* 0x000000051d047291 */ /* 0x000fd2000f8e18ff */
[----:B------:R-:W1:Y:S02]  /*2590*/  SYNCS.PHASECHK.TRANS64.TRYWAIT P0, [UR4], R2 ;  /* 0x00000002ff0075a7 */ /* 0x000e640008001104 */
[----:B-1----:R-:W-:Y:S05]  /*25a0*/  @!P0 BRA `(.L_x_36) ;  /* 0x0000006400f88947 */ /* 0x002fea0003800000 */
.L_x_103:
[----:B------:R-:W-:-:S04]  /*25b0*/  UIADD3 UR4, UPT, UPT, UR29, 0x1, URZ ;  /* 0x000000011d047890 */ /* 0x000fc8000fffe0ff */
[----:B------:R-:W-:-:S04]  /*25c0*/  UISETP.NE.AND UP0, UPT, UR4, 0x2, UPT ;  /* 0x000000020400788c */ /* 0x000fc8000bf05270 */
[----:B------:R-:W-:Y:S02]  /*25d0*/  USEL UR6, URZ, 0x1, UP0 ;  /* 0x00000001ff067887 */ /* 0x000fe40008000000 */
[----:B------:R-:W-:-:S04]  /*25e0*/  USEL UR4, UR4, URZ, UP0 ;  /* 0x000000ff04047287 */ /* 0x000fc80008000000 */
[----:B------:R-:W-:Y:S01]  /*25f0*/  ULEA UR4, UR4, UR5, 0x3 ;  /* 0x0000000504047291 */ /* 0x000fe2000f8e18ff */
[----:B-1----:R-:W-:-:S04]  /*2600*/  LOP3.LUT R2, R12, UR6, RZ, 0x3c, !PT ;  /* 0x000000060c027c12 */ /* 0x002fc8000f8e3cff */
[----:B------:R-:W-:Y:S01]  /*2610*/  SHF.L.U32 R2, R2, 0x1f, RZ ;  /* 0x0000001f02027819 */ /* 0x000fe200000006ff */
[----:B------:R-:W-:-:S07]  /*2620*/  IMAD.U32 R0, RZ, RZ, UR4 ;  /* 0x00000004ff007e24 */ /* 0x000fce000f8e00ff */
.L_x_37:
[----:B-1----:R1:W2:Y:S02]  /*2630*/  SYNCS.PHASECHK.TRANS64.TRYWAIT P0, [R0+URZ], R2 ;  /* 0x00000002000075a7 */ /* 0x0022a400080011ff */
[----:B--2---:R-:W-:Y:S05]  /*2640*/  @!P0 NANOSLEEP.SYNCS 0x989680 ;  /* 0x009896800000895d */ /* 0x004fea0003900000 */
[----:B------:R-:W2:Y:S02]  /*2650*/  @!P0 SYNCS.PHASECHK.TRANS64 P0, [R0+URZ], R2 ;  /* 0x00000002000085a7 */ /* 0x000ea400080010ff */
[----:B--2---:R-:W-:Y:S05]  /*2660*/  @P0 EXIT ;  /* 0x000000000000094d */ /* 0x004fea0003800000 */
[----:B------:R-:W-:Y:S05]  /*2670*/  BRA `(.L_x_37) ;  /* 0xfffffffc00ec7947 */ /* 0x000fea000383ffff */
.L_x_17:
[----:B------:R-:W-:-:S04]  /*2680*/  UISETP.NE.AND UP0, UPT, UR5, URZ, UPT ;  /* 0x000000ff0500728c */ /* 0x000fc8000bf05270 */
[----:B------:R-:W-:-:S09]  /*2690*/  UISETP.NE.OR UP0, UPT, UR18, 0x1, UP0 ;  /* 0x000000011200788c */ /* 0x000fd20008705670 */
[----:B------:R-:W-:Y:S05]  /*26a0*/  BRA.U UP0, `(.L_x_38) ;  /* 0x0000000500487547 */ /* 0x000fea000b800000 */
[----:B------:R-:W-:Y:S01]  /*26b0*/  UMOV UR6, 0x400 ;  /* 0x0000040000067882 */ /* 0x000fe20000000000 */
[----:B------:R-:W-:Y:S01]  /*26c0*/  ISETP.NE.AND P2, PT, R0, RZ, PT ;  /* 0x000000ff0000720c */ /* 0x000fe20003f45270 */
[----:B------:R-:W-:Y:S01]  /*26d0*/  IMAD.MOV.U32 R12, RZ, RZ, 0x1 ;  /* 0x00000001ff0c7424 */ /* 0x000fe200078e00ff */
[----:B------:R-:W-:Y:S02]  /*26e0*/  CS2R R10, SRZ ;  /* 0x00000000000a7805 */ /* 0x000fe4000001ff00 */
[----:B------:R-:W-:Y:S01]  /*26f0*/  CS2R R8, SRZ ;  /* 0x0000000000087805 */ /* 0x000fe2000001ff00 */
[----:B------:R-:W-:-:S03]  /*2700*/  ULEA UR6, UR5, UR6, 0x18 ;  /* 0x0000000605067291 */ /* 0x000fc6000f8ec0ff */
[----:B------:R-:W-:-:S09]  /*2710*/  UMOV UR5, URZ ;  /* 0x000000ff00057c82 */ /* 0x000fd20008000000 */
.L_x_42:
[----:B------:R-:W-:Y:S02]  /*2720*/  LEA R2, R8, UR6, 0x3 ;  /* 0x0000000608027c11 */ /* 0x000fe4000f8e18ff */
[----:B------:R-:W-:-:S03]  /*2730*/  SHF.L.U32 R4, R9, 0x1f, RZ ;  /* 0x0000001f09047819 */ /* 0x000fc600000006ff */
[----:B------:R-:W-:Y:S01]  /*2740*/  VIADD R5, R2, 0xb0 ;  /* 0x000000b002057836 */ /* 0x000fe20000000000 */
[----:B------:R-:W2:Y:S02]  /*2750*/  SYNCS.PHASECHK.TRANS64.TRYWAIT P0, [R2+URZ+0xa0], R4 ;  /* 0x0000a004020075a7 */ /* 0x000ea400080011ff */
[----:B--2---:R-:W-:Y:S05]  /*2760*/  @!P0 BRA `(.L_x_39) ;  /* 0x0000006400a08947 */ /* 0x004fea0003800000 */
.L_x_104:
[----:B------:R-:W-:Y:S01]  /*2770*/  ULEA UR4, UR5, UR6, 0x3 ;  /* 0x0000000605047291 */ /* 0x000fe2000f8e18ff */
[----:B--2---:R-:W-:Y:S01]  /*2780*/  PRMT R2, RZ, 0x654, R5 ;  /* 0x00000654ff027816 */ /* 0x004fe20000000005 */
[----:B------:R-:W-:Y:S01]  /*2790*/  @!P2 IMAD.MOV.U32 R4, RZ, RZ, 0x10 ;  /* 0x00000010ff04a424 */ /* 0x000fe200078e00ff */
[----:B------:R-:W-:Y:S01]  /*27a0*/  SHF.L.U32 R5, R12, 0x1f, RZ ;  /* 0x0000001f0c057819 */ /* 0x000fe200000006ff */
[----:B------:R-:W-:Y:S01]  /*27b0*/  UIADD3 UR7, UPT, UPT, UR4, 0x40, URZ ;  /* 0x0000004004077890 */ /* 0x000fe2000fffe0ff */
[----:B------:R2:W-:Y:S05]  /*27c0*/  SYNCS.ARRIVE.TRANS64.RED.A1T0 RZ, [R2+URZ], RZ ;  /* 0x000000ff02ff79a7 */ /* 0x0005ea00081004ff */
[----:B------:R-:W-:Y:S01]  /*27d0*/  IMAD.U32 R6, RZ, RZ, UR7 ;  /* 0x00000007ff067e24 */ /* 0x000fe2000f8e00ff */
[----:B------:R-:W3:Y:S04]  /*27e0*/  SYNCS.PHASECHK.TRANS64.TRYWAIT P0, [UR4+0x50], R5 ;  /* 0x00005005ff0075a7 */ /* 0x000ee80008001104 */
[----:B------:R-:W-:Y:S01]  /*27f0*/  PRMT R6, R0, 0x654, R6 ;  /* 0x0000065400067816 */ /* 0x000fe20000000006 */
[----:B--23--:R-:W-:Y:S06]  /*2800*/  @!P0 BRA `(.L_x_40) ;  /* 0x00000064008c8947 */ /* 0x00cfec0003800000 */
.L_x_106:
[----:B------:R-:W-:Y:S01]  /*2810*/  ULEA UR8, UR5, UR6, 0x4 ;  /* 0x0000000605087291 */ /* 0x000fe2000f8e20ff */
[----:B------:R-:W-:Y:S01]  /*2820*/  SEL R3, R6, R3, !P2 ;  /* 0x0000000306037207 */ /* 0x000fe20005000000 */
[----:B------:R-:W-:Y:S01]  /*2830*/  UIADD3 UR9, UPT, UPT, UR4, 0x40, URZ ;  /* 0x0000004004097890 */ /* 0x000fe2000fffe0ff */
[----:B--2---:R-:W-:Y:S01]  /*2840*/  LEA R2, R11, UR6, 0x3 ;  /* 0x000000060b027c11 */ /* 0x004fe2000f8e18ff */
[----:B------:R-:W-:Y:S01]  /*2850*/  UIADD3 UR8, UPT, UPT, UR8, 0xd0, URZ ;  /* 0x000000d008087890 */ /* 0x000fe2000fffe0ff */
[----:B------:R2:W-:Y:S01]  /*2860*/  @!P2 SYNCS.ARRIVE.TRANS64.RED RZ, [R3+URZ], R4 ;  /* 0x0000000403ffa9a7 */ /* 0x0005e200080004ff */
[----:B------:R-:W-:Y:S01]  /*2870*/  UIADD3 UR4, UPT, UPT, UR5, 0x1, URZ ;  /* 0x0000000105047890 */ /* 0x000fe2000fffe0ff */
[----:B------:R-:W-:-:S03]  /*2880*/  VIADD R8, R8, 0x1 ;  /* 0x0000000108087836 */ /* 0x000fc60000000000 */
[----:B------:R-:W-:Y:S02]  /*2890*/  UISETP.NE.AND UP0, UPT, UR4, 0x2, UPT ;  /* 0x000000020400788c */ /* 0x000fe4000bf05270 */
[----:B------:R-:W-:Y:S01]  /*28a0*/  ISETP.NE.AND P0, PT, R8, 0x2, PT ;  /* 0x000000020800780c */ /* 0x000fe20003f05270 */
[----:B------:R-:W-:Y:S06]  /*28b0*/  UGETNEXTWORKID.BROADCAST [UR8], [UR9] ;  /* 0x00000000080073ca */ /* 0x000fec0008000100 */
[----:B------:R-:W-:Y:S02]  /*28c0*/  USEL UR7, URZ, 0x1, UP0 ;  /* 0x00000001ff077887 */ /* 0x000fe40008000000 */
[----:B------:R-:W-:-:S04]  /*28d0*/  USEL UR5, UR4, URZ, UP0 ;  /* 0x000000ff04057287 */ /* 0x000fc80008000000 */
[----:B------:R-:W-:Y:S02]  /*28e0*/  LOP3.LUT R12, R12, UR7, RZ, 0x3c, !PT ;  /* 0x000000070c0c7c12 */ /* 0x000fe4000f8e3cff */
[----:B--2---:R-:W-:-:S04]  /*28f0*/  SHF.L.U32 R4, R10, 0x1f, RZ ;  /* 0x0000001f0a047819 */ /* 0x004fc800000006ff */
[----:B------:R-:W2:Y:S02]  /*2900*/  SYNCS.PHASECHK.TRANS64.TRYWAIT P1, [R2+URZ+0x40], R4 ;  /* 0x00004004020075a7 */ /* 0x000ea400080211ff */
[----:B--2---:R-:W-:Y:S05]  /*2910*/  @!P1 BRA `(.L_x_41) ;  /* 0x0000006400609947 */ /* 0x004fea0003800000 */
.L_x_107:
[C---:B--2---:R-:W-:Y:S01]  /*2920*/  LEA R4, R11.reuse, UR6, 0x4 ;  /* 0x000000060b047c11 */ /* 0x044fe2000f8e20ff */
[----:B------:R-:W-:Y:S01]  /*2930*/  VIADD R2, R2, 0x50 ;  /* 0x0000005002027836 */ /* 0x000fe20000000000 */
[----:B------:R-:W-:Y:S01]  /*2940*/  SEL R8, R8, RZ, P0 ;  /* 0x000000ff08087207 */ /* 0x000fe20000000000 */
[----:B------:R-:W-:-:S03]  /*2950*/  VIADD R11, R11, 0x1 ;  /* 0x000000010b0b7836 */ /* 0x000fc60000000000 */
[----:B------:R-:W2:Y:S01]  /*2960*/  LDS.128 R4, [R4+0xd0] ;  /* 0x0000d00004047984 */ /* 0x000ea20000000c00 */
[----:B------:R-:W-:Y:S02]  /*2970*/  PRMT R2, RZ, 0x654, R2 ;  /* 0x00000654ff027816 */ /* 0x000fe40000000002 */
[C---:B------:R-:W-:Y:S01]  /*2980*/  ISETP.NE.AND P1, PT, R11.reuse, 0x2, PT ;  /* 0x000000020b00780c */ /* 0x040fe20003f25270 */
[----:B------:R-:W-:Y:S01]  /*2990*/  @!PT LDS RZ, [RZ] ;  /* 0x00000000fffff984 */ /* 0x000fe20000000800 */
[----:B------:R-:W-:Y:S01]  /*29a0*/  @!PT LDS RZ, [RZ] ;  /* 0x00000000fffff984 */ /* 0x000fe20000000800 */
[----:B------:R-:W-:Y:S01]  /*29b0*/  @!PT LDS RZ, [RZ] ;  /* 0x00000000fffff984 */ /* 0x000fe20000000800 */
[----:B------:R-:W-:Y:S01]  /*29c0*/  @!PT LDS RZ, [RZ] ;  /* 0x00000000fffff984 */ /* 0x000fe20000000800 */
[----:B------:R3:W-:Y:S06]  /*29d0*/  MEMBAR.ALL.CTA ;  /* 0x0000000000007992 */ /* 0x0007ec0000008000 */
[----:B---3--:R-:W3:Y:S01]  /*29e0*/  FENCE.VIEW.ASYNC.S ;  /* 0x00000000000073c6 */ /* 0x008ee20000000000 */
[----:B------:R-:W-:Y:S01]  /*29f0*/  SEL R11, R11, RZ, P1 ;  /* 0x000000ff0b0b7207 */ /* 0x000fe20000800000 */
[----:B---3--:R3:W-:Y:S01]  /*2a00*/  SYNCS.ARRIVE.TRANS64.RED.A1T0 RZ, [R2+URZ], RZ ;  /* 0x000000ff02ff79a7 */ /* 0x0087e200081004ff */
[----:B--2---:R-:W-:-:S02]  /*2a10*/  LOP3.LUT P3, RZ, R6, 0x1, RZ, 0xc0, !PT ;  /* 0x0000000106ff7812 */ /* 0x004fc4000786c0ff */
[----:B------:R-:W-:-:S04]  /*2a20*/  SEL R4, RZ, 0x1, P1 ;  /* 0x00000001ff047807 */ /* 0x000fc80000800000 */
[----:B------:R-:W-:Y:S02]  /*2a30*/  LOP3.LUT R10, R10, R4, RZ, 0x3c, !PT ;  /* 0x000000040a0a7212 */ /* 0x000fe400078e3cff */
[----:B---3--:R-:W-:-:S04]  /*2a40*/  SEL R2, RZ, 0x1, P0 ;  /* 0x00000001ff027807 */ /* 0x008fc80000000000 */
[----:B------:R-:W-:Y:S01]  /*2a50*/  LOP3.LUT R9, R9, R2, RZ, 0x3c, !PT ;  /* 0x0000000209097212 */ /* 0x000fe200078e3cff */
[----:B------:R-:W-:Y:S06]  /*2a60*/  @P3 BRA `(.L_x_42) ;  /* 0xfffffffc002c3947 */ /* 0x000fec000383ffff */
[----:B------:R-:W-:Y:S01]  /*2a70*/  ULEA UR4, UR5, UR6, 0x3 ;  /* 0x0000000605047291 */ /* 0x000fe2000f8e18ff */
[----:B------:R-:W-:-:S08]  /*2a80*/  SHF.L.U32 R2, R12, 0x1f, RZ ;  /* 0x0000001f0c027819 */ /* 0x000fd000000006ff */
[----:B------:R-:W2:Y:S02]  /*2a90*/  SYNCS.PHASECHK.TRANS64 P0, [UR4+0x50], R2 ;  /* 0x00005002ff0075a7 */ /* 0x000ea40008001004 */
[----:B--2---:R-:W-:Y:S05]  /*2aa0*/  @P0 BRA `(.L_x_43) ;  /* 0x0000000000080947 */ /* 0x004fea0003800000 */
[----:B------:R-:W2:Y:S02]  /*2ab0*/  SYNCS.PHASECHK.TRANS64.TRYWAIT P0, [UR4+0x50], R2 ;  /* 0x00005002ff0075a7 */ /* 0x000ea40008001104 */
[----:B--2---:R-:W-:Y:S05]  /*2ac0*/  @!P0 BRA `(.L_x_44) ;  /* 0x0000006400088947 */ /* 0x004fea0003800000 */
.L_x_43:
[----:B------:R-:W-:-:S04]  /*2ad0*/  UIADD3 UR7, UPT, UPT, UR5, 0x1, URZ ;  /* 0x0000000105077890 */ /* 0x000fc8000fffe0ff */
[----:B------:R-:W-:-:S04]  /*2ae0*/  UISETP.NE.AND UP0, UPT, UR7, 0x2, UPT ;  /* 0x000000020700788c */ /* 0x000fc8000bf05270 */
[----:B------:R-:W-:Y:S02]  /*2af0*/  USEL UR8, URZ, 0x1, UP0 ;  /* 0x00000001ff087887 */ /* 0x000fe40008000000 */
[----:B------:R-:W-:-:S04]  /*2b00*/  USEL UR7, UR7, URZ, UP0 ;  /* 0x000000ff07077287 */ /* 0x000fc80008000000 */
[----:B------:R-:W-:Y:S01]  /*2b10*/  ULEA UR7, UR7, UR6, 0x3 ;  /* 0x0000000607077291 */ /* 0x000fe2000f8e18ff */
[----:B--2---:R-:W-:-:S04]  /*2b20*/  LOP3.LUT R2, R12, UR8, RZ, 0x3c, !PT ;  /* 0x000000080c027c12 */ /* 0x004fc8000f8e3cff */
[----:B------:R-:W-:-:S04]  /*2b30*/  SHF.L.U32 R0, R2, 0x1f, RZ ;  /* 0x0000001f02007819 */ /* 0x000fc800000006ff */
[----:B------:R-:W2:Y:S02]  /*2b40*/  SYNCS.PHASECHK.TRANS64 P0, [UR7+0x50], R0 ;  /* 0x00005000ff0075a7 */ /* 0x000ea40008001007 */
[----:B-12---:R-:W-:Y:S05]  /*2b50*/  @P0 EXIT ;  /* 0x000000000000094d */ /* 0x006fea0003800000 */
[----:B------:R-:W-:Y:S02]  /*2b60*/  SHF.L.U32 R2, R2, 0x1f, RZ ;  /* 0x0000001f02027819 */ /* 0x000fe400000006ff */
[----:B------:R-:W-:-:S07]  /*2b70*/  MOV R0, UR7 ;  /* 0x0000000700007c02 */ /* 0x000fce0008000f00 */
.L_x_45:
[----:B-1----:R1:W2:Y:S02]  /*2b80*/  SYNCS.PHASECHK.TRANS64.TRYWAIT P0, [R0+URZ+0x50], R2 ;  /* 0x00005002000075a7 */ /* 0x0022a400080011ff */
[----:B--2---:R-:W-:Y:S05]  /*2b90*/  @!P0 NANOSLEEP.SYNCS 0x989680 ;  /* 0x009896800000895d */ /* 0x004fea0003900000 */
[----:B------:R-:W2:Y:S02]  /*2ba0*/  @!P0 SYNCS.PHASECHK.TRANS64 P0, [R0+URZ+0x50], R2 ;  /* 0x00005002000085a7 */ /* 0x000ea400080010ff */
[----:B--2---:R-:W-:Y:S05]  /*2bb0*/  @P0 EXIT ;  /* 0x000000000000094d */ /* 0x004fea0003800000 */
[----:B------:R-:W-:Y:S05]  /*2bc0*/  BRA `(.L_x_45) ;  /* 0xfffffffc00ec7947 */ /* 0x000fea000383ffff */
.L_x_38:
[----:B------:R-:W-:-:S09]  /*2bd0*/  UISETP.NE.AND UP0, UPT, UR18, URZ, UPT ;  /* 0x000000ff1200728c */ /* 0x000fd2000bf05270 */
[----:B------:R-:W-:Y:S05]  /*2be0*/  BRA.U UP0, `(.L_x_46) ;  /* 0x0000001100387547 */ /* 0x000fea000b800000 */
[----:B------:R-:W-:Y:S01]  /*2bf0*/  UMOV UR4, 0x40 ;  /* 0x0000004000047882 */ /* 0x000fe20000000000 */
[----:B------:R-:W-:Y:S01]  /*2c00*/  NOP ;  /* 0x0000000000007918 */ /* 0x000fe20000000000 */
[----:B------:R-:W-:-:S03]  /*2c10*/  ULEA UR6, UR5, UR4, 0x18 ;  /* 0x0000000405067291 */ /* 0x000fc6000f8ec0ff */
[----:B------:R-:W-:Y:S02]  /*2c20*/  UMOV UR4, 0x400 ;  /* 0x0000040000047882 */ /* 0x000fe40000000000 */
[----:B------:R-:W-:-:S04]  /*2c30*/  ULEA UR5, UR5, UR4, 0x18 ;  /* 0x0000000405057291 */ /* 0x000fc8000f8ec0ff */
[----:B------:R-:W2:Y:S02]  /*2c40*/  LDS.U8 R0, [UR6+0x1c] ;  /* 0x00001c06ff007984 */ /* 0x000ea40008000000 */
[----:B--2---:R-:W-:-:S13]  /*2c50*/  ISETP.NE.AND P0, PT, R0, RZ, PT ;  /* 0x000000ff0000720c */ /* 0x004fda0003f05270 */
[----:B------:R-:W-:Y:S05]  /*2c60*/  @P0 BRA `(.L_x_47) ;  /* 0x0000000000580947 */ /* 0x000fea0003800000 */
[----:B------:R-:W-:-:S13]  /*2c70*/  ELECT P0, URZ, PT ;  /* 0x0000000000ff782f */ /* 0x000fda0003800000 */
[----:B------:R-:W-:Y:S05]  /*2c80*/  @!P0 BRA `(.L_x_48) ;  /* 0x0000000000608947 */ /* 0x000fea0003800000 */
[----:B------:R-:W-:Y:S01]  /*2c90*/  UMOV UR4, 0x10 ;  /* 0x0000001000047882 */ /* 0x000fe20000000000 */
[----:B------:R-:W-:Y:S01]  /*2ca0*/  HFMA2 R0, -RZ, RZ, 0, 5.9604644775390625e-08 ;  /* 0x00000001ff007431 */ /* 0x000fe200000001ff */
[----:B------:R-:W-:-:S03]  /*2cb0*/  MOV R2, 0xffff ;  /* 0x0000ffff00027802 */ /* 0x000fc60000000f00 */
[----:B------:R-:W-:Y:S04]  /*2cc0*/  DEPBAR.LE SB2, 0x36 ;  /* 0x0000ad800000791a */ /* 0x000fe80000000000 */
[----:B------:R-:W2:Y:S02]  /*2cd0*/  UTCATOMSWS.FIND_AND_SET.ALIGN UP0, UR4, UR4 ;  /* 0x00000004000475e3 */ /* 0x000ea40008000800 */
[----:B--2---:R-:W-:Y:S01]  /*2ce0*/  MOV R3, UR4 ;  /* 0x0000000400037c02 */ /* 0x004fe20008000f00 */
[----:B------:R-:W-:Y:S06]  /*2cf0*/  BRA.U UP0, `(.L_x_49) ;  /* 0x0000000100187547 */ /* 0x000fec000b800000 */
.L_x_50:
[----:B------:R-:W-:Y:S05]  /*2d00*/  NANOSLEEP 0x64 ;  /* 0x000000640000795d */ /* 0x000fea0003800000 */
[----:B------:R-:W-:-:S05]  /*2d10*/  UMOV UR4, 0x10 ;  /* 0x0000001000047882 */ /* 0x000fca0000000000 */
[----:B------:R-:W-:Y:S04]  /*2d20*/  DEPBAR.LE SB2, 0x36 ;  /* 0x0000ad800000791a */ /* 0x000fe80000000000 */
[----:B------:R-:W2:Y:S02]  /*2d30*/  UTCATOMSWS.FIND_AND_SET.ALIGN UP0, UR4, UR4 ;  /* 0x00000004000475e3 */ /* 0x000ea40008000800 */
[----:B--2---:R-:W-:Y:S01]  /*2d40*/  MOV R3, UR4 ;  /* 0x0000000400037c02 */ /* 0x004fe20008000f00 */
[----:B------:R-:W-:Y:S05]  /*2d50*/  BRA.U !UP0, `(.L_x_50) ;  /* 0xfffffffd08e87547 */ /* 0x000fea000b83ffff */
.L_x_49:
[-C--:B------:R-:W-:Y:S02]  /*2d60*/  SHF.L.U32 R2, R2, R3.reuse, RZ ;  /* 0x0000000302027219 */ /* 0x080fe400000006ff */
[----:B------:R-:W-:Y:S01]  /*2d70*/  SHF.L.U32 R0, R0, R3, RZ ;  /* 0x0000000300007219 */ /* 0x000fe200000006ff */
[----:B------:R-:W-:Y:S02]  /*2d80*/  IMAD.SHL.U32 R3, R3, 0x20, RZ ;  /* 0x0000002003037824 */ /* 0x000fe400078e00ff */
[----:B------:R2:W-:Y:S04]  /*2d90*/  ATOMS.OR RZ, [UR6+0x14], R2 ;  /* 0x00001402ffff798c */ /* 0x0005e8000b000006 */
[----:B------:R2:W-:Y:S04]  /*2da0*/  ATOMS.OR RZ, [UR6+0x18], R0 ;  /* 0x00001800ffff798c */ /* 0x0005e8000b000006 */
[----:B------:R2:W-:Y:S01]  /*2db0*/  STS [UR5+0xf0], R3 ;  /* 0x0000f003ff007988 */ /* 0x0005e20008000805 */
[----:B------:R-:W-:Y:S05]  /*2dc0*/  BRA `(.L_x_48) ;  /* 0x0000000000107947 */ /* 0x000fea0003800000 */
.L_x_47:
[----:B------:R-:W-:Y:S02]  /*2dd0*/  MOV R0, 0xffffffff ;  /* 0xffffffff00007802 */ /* 0x000fe40000000f00 */
[----:B------:R-:W-:-:S03]  /*2de0*/  MOV R2, 0x2e10 ;  /* 0x00002e1000027802 */ /* 0x000fc60000000f00 */
[----:B------:R2:W-:Y:S04]  /*2df0*/  STS [UR5+0xf0], R0 ;  /* 0x0000f000ff007988 */ /* 0x0005e80008000805 */
[----:B-12--5:R-:W-:Y:S05]  /*2e00*/  CALL.REL.NOINC `($__internal_1_$__cuda_sm10x_tcgen05_guardrail_trap_phase_invalid_during_alloc) ;  /* 0x0000006400887944 */ /* 0x026fea0003c00000 */
.L_x_48:
[----:B------:R-:W-:Y:S05]  /*2e10*/  WARPSYNC.ALL ;  /* 0x0000000000007948 */ /* 0x000fea0003800000 */
[----:B------:R-:W3:Y:S01]  /*2e20*/  S2UR UR4, SR_CgaCtaId ;  /* 0x00000000000479c3 */ /* 0x000ee20000008800 */
[----:B------:R-:W-:Y:S01]  /*2e30*/  UMOV UR43, 0x400 ;  /* 0x00000400002b7882 */ /* 0x000fe20000000000 */
[----:B------:R-:W-:-:S06]  /*2e40*/  NOP ;  /* 0x0000000000007918 */ /* 0x000fcc0000000000 */
[----:B------:R-:W-:Y:S06]  /*2e50*/  BAR.ARV 0x6, 0xa0 ;  /* 0x0182800000007b1d */ /* 0x000fec0000002000 */
[----:B------:R-:W4:Y:S01]  /*2e60*/  LDCU UR6, c[0x0][0x38c] ;  /* 0x00007180ff0677ac */ /* 0x000f220008000800 */
[----:B------:R-:W-:Y:S01]  /*2e70*/  IMAD.MOV.U32 R11, RZ, RZ, 0x1 ;  /* 0x00000001ff0b7424 */ /* 0x000fe200078e00ff */
[----:B------:R-:W-:Y:S01]  /*2e80*/  CS2R R8, SRZ ;  /* 0x0000000000087805 */ /* 0x000fe2000001ff00 */
[----:B------:R-:W-:Y:S01]  /*2e90*/  IMAD.MOV.U32 R10, RZ, RZ, RZ ;  /* 0x000000ffff0a7224 */ /* 0x000fe200078e00ff */
[----:B------:R-:W-:Y:S01]  /*2ea0*/  UMOV UR45, URZ ;  /* 0x000000ff002d7c82 */ /* 0x000fe20008000000 */
[----:B-1----:R-:W-:Y:S01]  /*2eb0*/  UMOV UR41, URZ ;  /* 0x000000ff00297c82 */ /* 0x002fe20008000000 */
[----:B------:R-:W-:Y:S01]  /*2ec0*/  UMOV UR62, 0x0 ;  /* 0x00000000003e7882 */ /* 0x000fe20000000000 */
[----:B------:R-:W-:Y:S01]  /*2ed0*/  UMOV UR63, 0x43804a0 ;  /* 0x043804a0003f7882 */ /* 0x000fe20000000000 */
[----:B------:R-:W-:Y:S01]  /*2ee0*/  UMOV UR60, 0x0 ;  /* 0x00000000003c7882 */ /* 0x000fe20000000000 */
[----:B------:R-:W-:Y:S01]  /*2ef0*/  UMOV UR61, 0x43804a0 ;  /* 0x043804a0003d7882 */ /* 0x000fe20000000000 */
[----:B---3--:R-:W-:Y:S01]  /*2f00*/  ULEA UR43, UR4, UR43, 0x18 ;  /* 0x0000002b042b7291 */ /* 0x008fe2000f8ec0ff */
[----:B------:R-:W1:Y:S03]  /*2f10*/  LDCU UR4, c[0x0][0x38c] ;  /* 0x00007180ff0477ac */ /* 0x000e660008000800 */
[----:B------:R-:W-:Y:S01]  /*2f20*/  UIADD3 UR5, UPT, UPT, UR43, 0x7200, URZ ;  /* 0x000072002b057890 */ /* 0x000fe2000fffe0ff */
[----:B------:R-:W-:-:S04]  /*2f30*/  UMOV UR58, 0x0 ;  /* 0x00000000003a7882 */ /* 0x000fc80000000000 */
[----:B--2---:R-:W2:Y:S01]  /*2f40*/  LDS R0, [UR43+0xf0] ;  /* 0x0000f02bff007984 */ /* 0x004ea20008000800 */
[----:B------:R-:W-:Y:S01]  /*2f50*/  USHF.R.U32.HI UR5, URZ, 0x4, UR5 ;  /* 0x00000004ff057899 */ /* 0x000fe20008011605 */
[----:B------:R-:W-:Y:S01]  /*2f60*/  UMOV UR59, 0x43804a0 ;  /* 0x043804a0003b7882 */ /* 0x000fe20000000000 */
[----:B------:R-:W-:Y:S02]  /*2f70*/  UMOV UR56, 0x0 ;  /* 0x0000000000387882 */ /* 0x000fe40000000000 */
[----:B------:R-:W-:Y:S01]  /*2f80*/  ULOP3.LUT UR5, UR5, 0x3fff, URZ, 0xc0, !UPT ;  /* 0x00003fff05057892 */ /* 0x000fe2000f8ec0ff */
[----:B------:R-:W-:Y:S01]  /*2f90*/  UMOV UR57, 0x43804a0 ;  /* 0x043804a000397882 */ /* 0x000fe20000000000 */
[----:B------:R-:W-:Y:S01]  /*2fa0*/  UMOV UR54, 0x0 ;  /* 0x0000000000367882 */ /* 0x000fe20000000000 */
[----:B------:R-:W-:Y:S01]  /*2fb0*/  UMOV UR55, 0x43804a0 ;  /* 0x043804a000377882 */ /* 0x000fe20000000000 */
[----:B------:R-:W-:Y:S01]  /*2fc0*/  UMOV UR52, 0x0 ;  /* 0x0000000000347882 */ /* 0x000fe20000000000 */
[----:B-1----:R-:W-:Y:S01]  /*2fd0*/  UIADD3 UR4, UPT, UPT, UR4, 0xff, URZ ;  /* 0x000000ff04047890 */ /* 0x002fe2000fffe0ff */
[----:B------:R-:W-:Y:S01]  /*2fe0*/  UMOV UR53, 0x43804a0 ;  /* 0x043804a000357882 */ /* 0x000fe20000000000 */
[----:B------:R-:W-:-:S02]  /*2ff0*/  ULOP3.LUT UR44, UR5, 0x10000, URZ, 0xfc, !UPT ;  /* 0x00010000052c7892 */ /* 0x000fc4000f8efcff */
[----:B------:R-:W-:Y:S02]  /*3000*/  USHF.R.S32.HI UR47, URZ, 0x1f, UR4 ;  /* 0x0000001fff2f7899 */ /* 0x000fe40008011404 */
[----:B----4-:R-:W-:Y:S02]  /*3010*/  UISETP.GE.AND UP4, UPT, UR6, 0x1, UPT ;  /* 0x000000010600788c */ /* 0x010fe4000bf86270 */
[----:B------:R-:W-:Y:S02]  /*3020*/  ULEA.HI UR47, UR47, UR4, URZ, 0x8 ;  /* 0x000000042f2f7291 */ /* 0x000fe4000f8f40ff */
[----:B------:R-:W-:Y:S02]  /*3030*/  UIADD3 UR4, UPT, UPT, UR43, 0xf200, URZ ;  /* 0x0000f2002b047890 */ /* 0x000fe4000fffe0ff */
[----:B------:R-:W-:Y:S02]  /*3040*/  USHF.R.S32.HI UR47, URZ, 0x8, UR47 ;  /* 0x00000008ff2f7899 */ /* 0x000fe4000801142f */
[----:B------:R-:W-:-:S02]  /*3050*/  USHF.R.U32.HI UR4, URZ, 0x4, UR4 ;  /* 0x00000004ff047899 */ /* 0x000fc40008011604 */
[----:B------:R-:W-:Y:S02]  /*3060*/  UISETP.LT.AND UP0, UPT, UR47, 0x1, UPT ;  /* 0x000000012f00788c */ /* 0x000fe4000bf01270 */
[----:B------:R-:W-:Y:S02]  /*3070*/  ULOP3.LUT UR4, UR4, 0x3fff, URZ, 0xc0, !UPT ;  /* 0x00003fff04047892 */ /* 0x000fe4000f8ec0ff */
[----:B------:R-:W-:Y:S02]  /*3080*/  USEL UR64, UR47, 0x1, !UP0 ;  /* 0x000000012f407887 */ /* 0x000fe4000c000000 */
[----:B------:R-:W-:Y:S02]  /*3090*/  ULOP3.LUT UR4, UR4, 0x10000, URZ, 0xfc, !UPT ;  /* 0x0001000004047892 */ /* 0x000fe4000f8efcff */
[----:B------:R-:W-:Y:S01]  /*30a0*/  UIADD3 UR64, UPT, UPT, -UR64, URZ, URZ ;  /* 0x000000ff40407290 */ /* 0x000fe2000fffe1ff */
[----:B------:R-:W-:Y:S01]  /*30b0*/  UMOV UR50, 0x0 ;  /* 0x0000000000327882 */ /* 0x000fe20000000000 */
[----:B------:R-:W-:Y:S01]  /*30c0*/  UMOV UR51, 0x43804a0 ;  /* 0x043804a000337882 */ /* 0x000fe20000000000 */
[----:B--2---:R-:W-:Y:S01]  /*30d0*/  R2UR UR65, R0 ;  /* 0x00000000004172ca */ /* 0x004fe200000e0000 */
[----:B------:R-:W-:Y:S01]  /*30e0*/  UMOV UR48, 0x0 ;  /* 0x0000000000307882 */ /* 0x000fe20000000000 */
[----:B------:R-:W-:-:S13]  /*30f0*/  UMOV UR49, 0x43804a0 ;  /* 0x043804a000317882 */ /* 0x000fda0000000000 */
.L_x_57:
[----:B------:R-:W-:Y:S02]  /*3100*/  LEA R0, R10, UR43, 0x3 ;  /* 0x0000002b0a007c11 */ /* 0x000fe4000f8e18ff */
[----:B------:R-:W-:Y:S02]  /*3110*/  SHF.L.U32 R2, R9, 0x1f, RZ ;  /* 0x0000001f09027819 */ /* 0x000fe400000006ff */
[----:B------:R-:W-:Y:S01]  /*3120*/  PLOP3.LUT P0, PT, PT, PT, UP4, 0x80, 0x8 ;  /* 0x000000000008781c */ /* 0x000fe20003f0f048 */
[----:B------:R-:W-:Y:S01]  /*3130*/  VIADD R3, R0, 0x50 ;  /* 0x0000005000037836 */ /* 0x000fe20000000000 */
[----:B-1----:R-:W1:Y:S02]  /*3140*/  SYNCS.PHASECHK.TRANS64.TRYWAIT P1, [R0+URZ+0x40], R2 ;  /* 0x00004002000075a7 */ /* 0x002e6400080211ff */
[----:B-1-3--:R-:W-:Y:S09]  /*3150*/  @!P1 BRA `(.L_x_51) ;  /* 0x0000005c007c9947 */ /* 0x00aff20003800000 */
.L_x_109:
[----:B------:R-:W-:Y:S01]  /*3160*/  LEA R4, R10, UR43, 0x4 ;  /* 0x0000002b0a047c11 */ /* 0x000fe2000f8e20ff */
[----:B------:R-:W-:Y:S01]  /*3170*/  @UP4 ULEA UR5, UR41, UR43, 0x3 ;  /* 0x0000002b29054291 */ /* 0x000fe2000f8e18ff */
[----:B------:R-:W-:Y:S01]  /*3180*/  PLOP3.LUT P2, PT, PT, PT, PT, 0x80, 0x8 ;  /* 0x000000000008781c */ /* 0x000fe20003f4f070 */
[----:B------:R-:W-:Y:S01]  /*3190*/  ULEA UR46, UR45, UR43, 0x3 ;  /* 0x0000002b2d2e7291 */ /* 0x000fe2000f8e18ff */
[----:B------:R-:W-:Y:S02]  /*31a0*/  PRMT R3, RZ, 0x654, R3 ;  /* 0x00000654ff037816 */ /* 0x000fe40000000003 */
[----:B------:R-:W2:Y:S01]  /*31b0*/  LDS.128 R4, [R4+0xd0] ;  /* 0x0000d00004047984 */ /* 0x000ea20000000c00 */
[----:B-1----:R-:W-:Y:S02]  /*31c0*/  @P0 SHF.L.U32 R2, R8, 0x1f, RZ ;  /* 0x0000001f08020819 */ /* 0x002fe400000006ff */
[----:B------:R-:W-:Y:S01]  /*31d0*/  SHF.L.U32 R0, R11, 0x1f, RZ ;  /* 0x0000001f0b007819 */ /* 0x000fe200000006ff */
[----:B------:R-:W-:Y:S01]  /*31e0*/  @!PT LDS RZ, [RZ] ;  /* 0x00000000fffff984 */ /* 0x000fe20000000800 */
[----:B------:R-:W-:Y:S01]  /*31f0*/  @!PT LDS RZ, [RZ] ;  /* 0x00000000fffff984 */ /* 0x000fe20000000800 */
[----:B------:R-:W-:Y:S01]  /*3200*/  @!PT LDS RZ, [RZ] ;  /* 0x00000000fffff984 */ /* 0x000fe20000000800 */
[----:B------:R-:W-:Y:S01]  /*3210*/  @!PT LDS RZ, [RZ] ;  /* 0x00000000fffff984 */ /* 0x000fe20000000800 */
[----:B------:R1:W-:Y:S06]  /*3220*/  MEMBAR.ALL.CTA ;  /* 0x0000000000007992 */ /* 0x0003ec0000008000 */
[----:B-1----:R-:W1:Y:S02]  /*3230*/  FENCE.VIEW.ASYNC.S ;  /* 0x00000000000073c6 */ /* 0x002e640000000000 */
[----:B-1----:R1:W-:Y:S01]  /*3240*/  SYNCS.ARRIVE.TRANS64.RED.A1T0 RZ, [R3+URZ], RZ ;  /* 0x000000ff03ff79a7 */ /* 0x0023e200081004ff */
[----:B------:R1:W3:Y:S01]  /*3250*/  @P0 SYNCS.PHASECHK.TRANS64.TRYWAIT P2, [UR5], R2 ;  /* 0x00000002ff0005a7 */ /* 0x0002e20008041105 */
[----:B------:R-:W-:Y:S01]  /*3260*/  ULEA.HI UR5, UR45, UR45, URZ, 0x1 ;  /* 0x0000002d2d057291 */ /* 0x000fe2000f8f08ff */
[----:B--2---:R-:W-:-:S03]  /*3270*/  LOP3.LUT P1, RZ, R6, 0x1, RZ, 0xc0, !PT ;  /* 0x0000000106ff7812 */ /* 0x004fc6000782c0ff */
[----:B------:R-:W-:Y:S02]  /*3280*/  ULOP3.LUT UR6, UR5, 0xffe, URZ, 0xc0, !UPT ;  /* 0x00000ffe05067892 */ /* 0x000fe4000f8ec0ff */
[----:B------:R-:W-:Y:S02]  /*3290*/  USHF.R.U32.HI UR38, URZ, 0x1, UR5 ;  /* 0x00000001ff267899 */ /* 0x000fe40008011605 */
[----:B------:R-:W-:Y:S02]  /*32a0*/  UIADD3 UR5, UPT, UPT, -UR6, UR45, URZ ;  /* 0x0000002d06057290 */ /* 0x000fe4000fffe1ff */
[----:B------:R-:W-:-:S04]  /*32b0*/  UIMAD UR38, UR38, 0xe0, UR65 ;  /* 0x000000e0262678a4 */ /* 0x000fc8000f8e0241 */
[----:B------:R-:W-:Y:S01]  /*32c0*/  ULEA UR38, UR5, UR38, 0x14 ;  /* 0x0000002605267291 */ /* 0x000fe2000f8ea0ff */
[----:B------:R-:W2:Y:S02]  /*32d0*/  SYNCS.PHASECHK.TRANS64.TRYWAIT P0, [UR46+0x80], R0 ;  /* 0x00008000ff0075a7 */ /* 0x000ea4000800112e */
[----:B-123--:R-:W-:Y:S09]  /*32e0*/  @!P0 BRA `(.L_x_52) ;  /* 0x0000005c002c8947 */ /* 0x00eff20003800000 */
.L_x_111:
[----:B------:R-:W-:Y:S01]  /*32f0*/  IADD3 R10, PT, PT, R10, 0x1, RZ ;  /* 0x000000010a0a7810 */ /* 0x000fe20007ffe0ff */
[----:B------:R-:W-:Y:S06]  /*3300*/  BRA.U !UP4, `(.L_x_53) ;  /* 0x000000050c107547 */ /* 0x000fec000b800000 */
[----:B------:R-:W-:Y:S01]  /*3310*/  UPLOP3.LUT UP2, UPT, UPT, UPT, UPT, 0x40, 0x4 ;  /* 0x000000000004789c */ /* 0x000fe20003f4e870 */
[----:B------:R-:W-:Y:S01]  /*3320*/  UMOV UR40, UR64 ;  /* 0x0000004000287c82 */ /* 0x000fe20008000000 */
[----:B------:R-:W-:Y:S01]  /*3330*/  UMOV UR39, UR47 ;  /* 0x0000002f00277c82 */ /* 0x000fe20008000000 */
[----:B------:R-:W-:-:S08]  /*3340*/  UMOV UR5, UR41 ;  /* 0x0000002900057c82 */ /* 0x000fd00008000000 */
.L_x_56:
[----:B------:R-:W-:Y:S02]  /*3350*/  UIADD3 UR40, UPT, UPT, UR40, 0x1, URZ ;  /* 0x0000000128287890 */ /* 0x000fe4000fffe0ff */
[----:B--2---:R-:W-:Y:S02]  /*3360*/  ULEA UR7, UR5, UR43, 0x3 ;  /* 0x0000002b05077291 */ /* 0x004fe4000f8e18ff */
[----:B------:R-:W-:Y:S01]  /*3370*/  UISETP.NE.AND UP3, UPT, UR40, URZ, UPT ;  /* 0x000000ff2800728c */ /* 0x000fe2000bf65270 */
[----:B---3--:R-:W-:Y:S10]  /*3380*/  @P2 BRA `(.L_x_54) ;  /* 0x00000000000c2947 */ /* 0x008ff40003800000 */
[----:B-1----:R-:W-:Y:S04]  /*3390*/  SHF.L.U32 R2, R8, 0x1f, RZ ;  /* 0x0000001f08027819 */ /* 0x002fe800000006ff */
[----:B------:R-:W1:Y:S02]  /*33a0*/  SYNCS.PHASECHK.TRANS64.TRYWAIT P0, [UR7], R2 ;  /* 0x00000002ff0075a7 */ /* 0x000e640008001107 */
[----:B-1----:R-:W-:Y:S05]  /*33b0*/  @!P0 BRA `(.L_x_55) ;  /* 0x0000005c00108947 */ /* 0x002fea0003800000 */
.L_x_54:
[----:B------:R-:W-:Y:S01]  /*33c0*/  UISETP.NE.AND UP0, UPT, UR39, 0x1, UPT ;  /* 0x000000012700788c */ /* 0x000fe2000bf05270 */
[----:B------:R-:W-:Y:S01]  /*33d0*/  PLOP3.LUT P2, PT, PT, PT, PT, 0x80, 0x8 ;  /* 0x000000000008781c */ /* 0x000fe20003f4f070 */
[----:B------:R-:W-:Y:S02]  /*33e0*/  UIADD3 UR6, UPT, UPT, UR5, 0x1, URZ ;  /* 0x0000000105067890 */ /* 0x000fe4000fffe0ff */
[----:B------:R-:W-:Y:S02]  /*33f0*/  UIADD3 UR42, UPT, UPT, UR7, 0x10, URZ ;  /* 0x00000010072a7890 */ /* 0x000fe4000fffe0ff */
[----:B------:R-:W-:Y:S01]  /*3400*/  UISETP.NE.AND UP1, UPT, UR6, 0x2, UPT ;  /* 0x000000020600788c */ /* 0x000fe2000bf25270 */
[----:B------:R-:W-:Y:S01]  /*3410*/  PLOP3.LUT P0, PT, PT, PT, UP0, 0x80, 0x8 ;  /* 0x000000000008781c */ /* 0x000fe20003f0f008 */
[----:B------:R-:W-:Y:S02]  /*3420*/  UIADD3 UR39, UPT, UPT, UR39, -0x1, URZ ;  /* 0xffffffff27277890 */ /* 0x000fe4000fffe0ff */
[----:B------:R-:W-:Y:S02]  /*3430*/  USEL UR8, URZ, 0x1, UP1 ;  /* 0x00000001ff087887 */ /* 0x000fe40008800000 */
[----:B------:R-:W-:Y:S01]  /*3440*/  USEL UR41, UR6, URZ, UP1 ;  /* 0x000000ff06297287 */ /* 0x000fe20008800000 */
[----:B------:R-:W-:Y:S01]  /*3450*/  UMOV UR7, 0x40004040 ;  /* 0x4000404000077882 */ /* 0x000fe20000000000 */
[----:B------:R-:W-:Y:S02]  /*3460*/  UMOV UR9, 0x40004040 ;  /* 0x4000404000097882 */ /* 0x000fe40000000000 */
[----:B------:R-:W-:Y:S01]  /*3470*/  @UP0 ULEA UR6, UR41, UR43, 0x3 ;  /* 0x0000002b29060291 */ /* 0x000fe2000f8e18ff */
[----:B------:R-:W-:Y:S01]  /*3480*/  LOP3.LUT R8, R8, UR8, RZ, 0x3c, !PT ;  /* 0x0000000808087c12 */ /* 0x000fe2000f8e3cff */
[----:B------:R-:W-:Y:S01]  /*3490*/  ULEA UR8, UR5, UR44, 0xa ;  /* 0x0000002c05087291 */ /* 0x000fe2000f8e50ff */
[----:B------:R-:W-:Y:S02]  /*34a0*/  UMOV UR37, 0x40004040 ;  /* 0x4000404000257882 */ /* 0x000fe40000000000 */
[----:B-1----:R-:W-:Y:S01]  /*34b0*/  @P0 SHF.L.U32 R0, R8, 0x1f, RZ ;  /* 0x0000001f08000819 */ /* 0x002fe200000006ff */
[----:B------:R-:W-:Y:S02]  /*34c0*/  UIADD3 UR34, UPT, UPT, UR8, 0x2, URZ ;  /* 0x0000000208227890 */ /* 0x000fe4000fffe0ff */
[----:B------:R-:W-:Y:S01]  /*34d0*/  UIADD3 UR30, UPT, UPT, UR8, 0x4, URZ ;  /* 0x00000004081e7890 */ /* 0x000fe2000fffe0ff */
[----:B------:R2:W3:Y:S01]  /*34e0*/  @P0 SYNCS.PHASECHK.TRANS64.TRYWAIT P2, [UR6], R0 ;  /* 0x00000000ff0005a7 */ /* 0x0004e20008041106 */
[----:B------:R-:W-:Y:S02]  /*34f0*/  UIMAD UR6, UR5, 0xe00, UR4 ;  /* 0x00000e00050678a4 */ /* 0x000fe4000f8e0204 */
[----:B------:R-:W-:Y:S02]  /*3500*/  UIADD3 UR26, UPT, UPT, UR8, 0x6, URZ ;  /* 0x00000006081a7890 */ /* 0x000fe4000fffe0ff */
[----:B------:R-:W-:Y:S02]  /*3510*/  UIADD3 UR36, UPT, UPT, UR6, 0x2, URZ ;  /* 0x0000000206247890 */ /* 0x000fe4000fffe0ff */
[----:B------:R-:W-:Y:S02]  /*3520*/  UIADD3 UR32, UPT, UPT, UR6, 0x4, URZ ;  /* 0x0000000406207890 */ /* 0x000fe4000fffe0ff */
[----:B------:R-:W-:Y:S01]  /*3530*/  UIADD3 UR28, UPT, UPT, UR6, 0x6, URZ ;  /* 0x00000006061c7890 */ /* 0x000fe2000fffe0ff */
[----:B------:R2:W-:Y:S01]  /*3540*/  UTCIMMA gdesc[UR8], gdesc[UR6], tmem[UR38], tmem[UR62], idesc[UR63], UP2 ;  /* 0x00ff3e06080075ea */ /* 0x0005e20009000126 */
[----:B------:R-:W-:Y:S02]  /*3550*/  UIADD3 UR24, UPT, UPT, UR6, 0x700, URZ ;  /* 0x0000070006187890 */ /* 0x000fe4000fffe0ff */
[----:B------:R-:W-:Y:S02]  /*3560*/  UIADD3 UR22, UPT, UPT, UR8, 0x200, URZ ;  /* 0x0000020008167890 */ /* 0x000fe4000fffe0ff */
[----:B------:R-:W-:Y:S02]  /*3570*/  UIADD3 UR20, UPT, UPT, UR6, 0x702, URZ ;  /* 0x0000070206147890 */ /* 0x000fe4000fffe0ff */
[----:B------:R-:W-:Y:S02]  /*3580*/  UIADD3 UR18, UPT, UPT, UR8, 0x202, URZ ;  /* 0x0000020208127890 */ /* 0x000fe4000fffe0ff */
[----:B------:R-:W-:Y:S02]  /*3590*/  UIADD3 UR16, UPT, UPT, UR6, 0x704, URZ ;  /* 0x0000070406107890 */ /* 0x000fe4000fffe0ff */
[----:B------:R-:W-:Y:S02]  /*35a0*/  UIADD3 UR14, UPT, UPT, UR8, 0x204, URZ ;  /* 0x00000204080e7890 */ /* 0x000fe4000fffe0ff */
[----:B------:R-:W-:Y:S02]  /*35b0*/  UIADD3 UR12, UPT, UPT, UR6, 0x706, URZ ;  /* 0x00000706060c7890 */ /* 0x000fe4000fffe0ff */
[----:B------:R-:W-:Y:S02]  /*35c0*/  UIADD3 UR10, UPT, UPT, UR8, 0x206, URZ ;  /* 0x00000206080a7890 */ /* 0x000fe4000fffe0ff */
[----:B------:R-:W-:Y:S01]  /*35d0*/  UPLOP3.LUT UP2, UPT, UPT, UPT, UPT, 0x80, 0x8 ;  /* 0x000000000008789c */ /* 0x000fe20003f4f070 */
[----:B------:R-:W-:Y:S01]  /*35e0*/  UMOV UR35, 0x40004040 ;  /* 0x4000404000237882 */ /* 0x000fe20000000000 */
[----:B------:R-:W-:Y:S01]  /*35f0*/  UMOV UR33, 0x40004040 ;  /* 0x4000404000217882 */ /* 0x000fe20000000000 */
[----:B------:R2:W-:Y:S01]  /*3600*/  UTCIMMA gdesc[UR34], gdesc[UR36], tmem[UR38], tmem[UR60], idesc[UR61], UPT ;  /* 0x00ff3c24220075ea */ /* 0x0005e2000b800126 */
        /* <DEDUP_REMOVED lines=14> */
[----:B------:R-:W-:Y:S01]  /*36f0*/  UMOV UR11, 0x40004040 ;  /* 0x40004040000b7882 */ /* 0x000fe20000000000 */
[----:B------:R2:W-:Y:S01]  /*3700*/  UTCIMMA gdesc[UR14], gdesc[UR16], tmem[UR38], tmem[UR50], idesc[UR51], UPT ;  /* 0x00ff32100e0075ea */ /* 0x0005e2000b800126 */
[----:B------:R2:W-:Y:S01]  /*3710*/  UTCIMMA gdesc[UR10], gdesc[UR12], tmem[UR38], tmem[UR48], idesc[UR49], UPT ;  /* 0x00ff300c0a0075ea */ /* 0x0005e2000b800126 */
[----:B------:R2:W-:Y:S01]  /*3720*/  UTCBAR [UR42], URZ ;  /* 0x000000ff2a0073e9 */ /* 0x0005e200080000ff */
[----:B------:R-:W-:Y:S01]  /*3730*/  UMOV UR5, UR41 ;  /* 0x0000002900057c82 */ /* 0x000fe20008000000 */
[----:B------:R-:W-:Y:S05]  /*3740*/  BRA.U UP3, `(.L_x_56) ;  /* 0xfffffffd03007547 */ /* 0x000fea000b83ffff */
.L_x_53:
[----:B------:R-:W-:Y:S01]  /*3750*/  UIADD3 UR5, UPT, UPT, UR45, 0x1, URZ ;  /* 0x000000012d057890 */ /* 0x000fe2000fffe0ff */
[C---:B------:R-:W-:Y:S01]  /*3760*/  ISETP.NE.AND P0, PT, R10.reuse, 0x2, PT ;  /* 0x000000020a00780c */ /* 0x040fe20003f05270 */
[----:B--2---:R-:W-:Y:S02]  /*3770*/  UIADD3 UR6, UPT, UPT, UR46, 0x60, URZ ;  /* 0x000000602e067890 */ /* 0x004fe4000fffe0ff */
[----:B------:R-:W-:Y:S01]  /*3780*/  UISETP.NE.AND UP0, UPT, UR5, 0x4, UPT ;  /* 0x000000040500788c */ /* 0x000fe2000bf05270 */
[----:B-1----:R-:W-:Y:S02]  /*3790*/  SEL R0, RZ, 0x1, P0 ;  /* 0x00000001ff007807 */ /* 0x002fe40000000000 */
[----:B------:R-:W-:Y:S01]  /*37a0*/  SEL R10, R10, RZ, P0 ;  /* 0x000000ff0a0a7207 */ /* 0x000fe20000000000 */
[----:B------:R-:W-:Y:S01]  /*37b0*/  USEL UR7, URZ, 0x1, UP0 ;  /* 0x00000001ff077887 */ /* 0x000fe20008000000 */
[----:B------:R-:W-:Y:S01]  /*37c0*/  LOP3.LUT R9, R9, R0, RZ, 0x3c, !PT ;  /* 0x0000000009097212 */ /* 0x000fe200078e3cff */
[----:B------:R-:W-:Y:S01]  /*37d0*/  USEL UR45, UR5, URZ, UP0 ;  /* 0x000000ff052d7287 */ /* 0x000fe20008000000 */
[----:B------:R1:W-:Y:S03]  /*37e0*/  UTCBAR [UR6], URZ ;  /* 0x000000ff060073e9 */ /* 0x0003e600080000ff */
[----:B------:R-:W-:Y:S01]  /*37f0*/  LOP3.LUT R11, R11, UR7, RZ, 0x3c, !PT ;  /* 0x000000070b0b7c12 */ /* 0x000fe2000f8e3cff */
[----:B------:R-:W-:Y:S07]  /*3800*/  @P1 BRA `(.L_x_57) ;  /* 0xfffffff8003c1947 */ /* 0x000fee000383ffff */
[----:B------:R-:W2:Y:S01]  /*3810*/  S2UR UR8, SR_CgaCtaId ;  /* 0x00000000000879c3 */ /* 0x000ea20000008800 */
[----:B------:R-:W-:Y:S01]  /*3820*/  ELECT P0, URZ, PT ;  /* 0x0000000000ff782f */ /* 0x000fe20003800000 */
[----:B------:R-:W-:Y:S01]  /*3830*/  IMAD.MOV.U32 R0, RZ, RZ, 0x1 ;  /* 0x00000001ff007424 */ /* 0x000fe200078e00ff */
[----:B------:R-:W-:Y:S01]  /*3840*/  UIADD3 UR43, UPT, UPT, UR43, 0x80, URZ ;  /* 0x000000802b2b7890 */ /* 0x000fe2000fffe0ff */
[----:B------:R-:W-:Y:S01]  /*3850*/  SHF.L.U32 R2, R11, 0x1f, RZ ;  /* 0x0000001f0b027819 */ /* 0x000fe200000006ff */
[----:B------:R-:W-:-:S03]  /*3860*/  UMOV UR4, 0x40 ;  /* 0x0000004000047882 */ /* 0x000fc60000000000 */
[----:B------:R-:W-:Y:S01]  /*3870*/  UVIRTCOUNT.DEALLOC.SMPOOL 0x80 ;  /* 0x000000800000784c */ /* 0x000fe20000000000 */
[----:B--2---:R-:W-:Y:S02]  /*3880*/  ULEA UR8, UR8, UR4, 0x18 ;  /* 0x0000000408087291 */ /* 0x004fe4000f8ec0ff */
[----:B------:R-:W-:-:S07]  /*3890*/  ULEA UR4, UR45, UR43, 0x3 ;  /* 0x0000002b2d047291 */ /* 0x000fce000f8e18ff */
[----:B------:R2:W-:Y:S02]  /*38a0*/  @P0 STS.U8 [UR8+0x1c], R0 ;  /* 0x00001c00ff000988 */ /* 0x0005e40008000008 */
[----:B------:R-:W4:Y:S02]  /*38b0*/  SYNCS.PHASECHK.TRANS64.TRYWAIT P0, [UR4], R2 ;  /* 0x00000002ff0075a7 */ /* 0x000f240008001104 */
[----:B--2-4-:R-:W-:Y:S05]  /*38c0*/  @!P0 BRA `(.L_x_58) ;  /* 0x0000005400e48947 */ /* 0x014fea0003800000 */
.L_x_114:
[----:B------:R-:W-:-:S04]  /*38d0*/  UIADD3 UR4, UPT, UPT, UR45, 0x1, URZ ;  /* 0x000000012d047890 */ /* 0x000fc8000fffe0ff */
[----:B------:R-:W-:-:S04]  /*38e0*/  UISETP.NE.AND UP0, UPT, UR4, 0x4, UPT ;  /* 0x000000040400788c */ /* 0x000fc8000bf05270 */
[----:B-1----:R-:W-:Y:S02]  /*38f0*/  USEL UR6, URZ, 0x1, UP0 ;  /* 0x00000001ff067887 */ /* 0x002fe40008000000 */
[----:B------:R-:W-:-:S04]  /*3900*/  USEL UR4, UR4, URZ, UP0 ;  /* 0x000000ff04047287 */ /* 0x000fc80008000000 */
[----:B------:R-:W-:Y:S01]  /*3910*/  ULEA UR5, UR4, UR43, 0x3 ;  /* 0x0000002b04057291 */ /* 0x000fe2000f8e18ff */
[----:B--2---:R-:W-:-:S04]  /*3920*/  LOP3.LUT R2, R11, UR6, RZ, 0x3c, !PT ;  /* 0x000000060b027c12 */ /* 0x004fc8000f8e3cff */
[----:B------:R-:W-:-:S04]  /*3930*/  SHF.L.U32 R3, R2, 0x1f, RZ ;  /* 0x0000001f02037819 */ /* 0x000fc800000006ff */
[----:B------:R-:W1:Y:S02]  /*3940*/  SYNCS.PHASECHK.TRANS64.TRYWAIT P0, [UR5], R3 ;  /* 0x00000003ff0075a7 */ /* 0x000e640008001105 */
[----:B-1----:R-:W-:Y:S05]  /*3950*/  @!P0 BRA `(.L_x_59) ;  /* 0x0000005400d88947 */ /* 0x002fea0003800000 */
.L_x_116:
[----:B------:R-:W-:-:S04]  /*3960*/  UIADD3 UR4, UPT, UPT, UR4, 0x1, URZ ;  /* 0x0000000104047890 */ /* 0x000fc8000fffe0ff */
[----:B------:R-:W-:-:S04]  /*3970*/  UISETP.NE.AND UP0, UPT, UR4, 0x4, UPT ;  /* 0x000000040400788c */ /* 0x000fc8000bf05270 */
[----:B------:R-:W-:Y:S02]  /*3980*/  USEL UR6, URZ, 0x1, UP0 ;  /* 0x00000001ff067887 */ /* 0x000fe40008000000 */
[----:B------:R-:W-:-:S04]  /*3990*/  USEL UR4, UR4, URZ, UP0 ;  /* 0x000000ff04047287 */ /* 0x000fc80008000000 */
[----:B------:R-:W-:Y:S01]  /*39a0*/  ULEA UR5, UR4, UR43, 0x3 ;  /* 0x0000002b04057291 */ /* 0x000fe2000f8e18ff */
[----:B------:R-:W-:-:S04]  /*39b0*/  LOP3.LUT R2, R2, UR6, RZ, 0x3c, !PT ;  /* 0x0000000602027c12 */ /* 0x000fc8000f8e3cff */
[----:B-1----:R-:W-:-:S04]  /*39c0*/  SHF.L.U32 R3, R2, 0x1f, RZ ;  /* 0x0000001f02037819 */ /* 0x002fc800000006ff */
[----:B------:R-:W1:Y:S02]  /*39d0*/  SYNCS.PHASECHK.TRANS64.TRYWAIT P0, [UR5], R3 ;  /* 0x00000003ff0075a7 */ /* 0x000e640008001105 */
[----:B-1----:R-:W-:Y:S05]  /*39e0*/  @!P0 BRA `(.L_x_60) ;  /* 0x0000005400cc8947 */ /* 0x002fea0003800000 */
.L_x_118:
[----:B------:R-:W-:-:S04]  /*39f0*/  UIADD3 UR4, UPT, UPT, UR4, 0x1, URZ ;  /* 0x0000000104047890 */ /* 0x000fc8000fffe0ff */
[----:B------:R-:W-:-:S04]  /*3a00*/  UISETP.NE.AND UP0, UPT, UR4, 0x4, UPT ;  /* 0x000000040400788c */ /* 0x000fc8000bf05270 */
[----:B------:R-:W-:Y:S02]  /*3a10*/  USEL UR5, URZ, 0x1, UP0 ;  /* 0x00000001ff057887 */ /* 0x000fe40008000000 */
[----:B------:R-:W-:-:S04]  /*3a20*/  USEL UR4, UR4, URZ, UP0 ;  /* 0x000000ff04047287 */ /* 0x000fc80008000000 */
[----:B------:R-:W-:Y:S01]  /*3a30*/  ULEA UR4, UR4, UR43, 0x3 ;  /* 0x0000002b04047291 */ /* 0x000fe2000f8e18ff */
[----:B------:R-:W-:-:S04]  /*3a40*/  LOP3.LUT R2, R2, UR5, RZ, 0x3c, !PT ;  /* 0x0000000502027c12 */ /* 0x000fc8000f8e3cff */
[----:B------:R-:W-:-:S04]  /*3a50*/  SHF.L.U32 R2, R2, 0x1f, RZ ;  /* 0x0000001f02027819 */ /* 0x000fc800000006ff */
[----:B------:R-:W2:Y:S02]  /*3a60*/  SYNCS.PHASECHK.TRANS64.TRYWAIT P0, [UR4], R2 ;  /* 0x00000002ff0075a7 */ /* 0x000ea40008001104 */
[----:B--2---:R-:W-:Y:S05]  /*3a70*/  @!P0 BRA `(.L_x_61) ;  /* 0x0000005400c08947 */ /* 0x004fea0003800000 */
.L_x_120:
[----:B------:R-:W-:Y:S01]  /*3a80*/  NOP ;  /* 0x0000000000007918 */ /* 0x000fe20000000000 */
[----:B-1----:R-:W1:Y:S01]  /*3a90*/  LDS R0, [UR8+0x14] ;  /* 0x00001408ff007984 */ /* 0x002e620008000800 */
[----:B------:R-:W-:Y:S01]  /*3aa0*/  ULOP3.LUT UR4, UR65, 0xffff, URZ, 0xc0, !UPT ;  /* 0x0000ffff41047892 */ /* 0x000fe2000f8ec0ff */
[----:B------:R-:W-:Y:S01]  /*3ab0*/  UMOV UR5, 0xffff ;  /* 0x0000ffff00057882 */ /* 0x000fe20000000000 */
[----:B------:R-:W-:Y:S02]  /*3ac0*/  UMOV UR6, 0x1 ;  /* 0x0000000100067882 */ /* 0x000fe40000000000 */
[----:B------:R-:W-:-:S04]  /*3ad0*/  USHF.R.U32.HI UR4, URZ, 0x5, UR4 ;  /* 0x00000005ff047899 */ /* 0x000fc80008011604 */
[----:B------:R-:W-:Y:S02]  /*3ae0*/  USHF.L.U32 UR5, UR5, UR4, URZ ;  /* 0x0000000405057299 */ /* 0x000fe400080006ff */
[----:B------:R-:W-:-:S04]  /*3af0*/  USHF.L.U32 UR4, UR6, UR4, URZ ;  /* 0x0000000406047299 */ /* 0x000fc800080006ff */
[----:B-1----:R-:W-:-:S04]  /*3b00*/  LOP3.LUT R0, R0, UR5, RZ, 0xc0, !PT ;  /* 0x0000000500007c12 */ /* 0x002fc8000f8ec0ff */
[----:B------:R-:W-:-:S13]  /*3b10*/  ISETP.NE.AND P0, PT, R0, UR5, PT ;  /* 0x0000000500007c0c */ /* 0x000fda000bf05270 */
[----:B------:R-:W-:Y:S05]  /*3b20*/  @P0 BRA `(.L_x_62) ;  /* 0x0000000000580947 */ /* 0x000fea0003800000 */
[----:B------:R-:W1:Y:S02]  /*3b30*/  LDS R0, [UR8+0x18] ;  /* 0x00001808ff007984 */ /* 0x000e640008000800 */
[----:B-1----:R-:W-:-:S04]  /*3b40*/  LOP3.LUT R0, R0, UR4, RZ, 0xc0, !PT ;  /* 0x0000000400007c12 */ /* 0x002fc8000f8ec0ff */
[----:B------:R-:W-:-:S13]  /*3b50*/  ISETP.NE.AND P0, PT, R0, UR4, PT ;  /* 0x0000000400007c0c */ /* 0x000fda000bf05270 */
[----:B------:R-:W-:Y:S05]  /*3b60*/  @P0 BRA `(.L_x_63) ;  /* 0x00000000003c0947 */ /* 0x000fea0003800000 */
[----:B------:R-:W1:Y:S01]  /*3b70*/  S2R R2, SR_LANEID ;  /* 0x0000000000027919 */ /* 0x000e620000000000 */
[----:B------:R-:W-:-:S06]  /*3b80*/  ULOP3.LUT UR5, URZ, UR5, URZ, 0x33, !UPT ;  /* 0x00000005ff057292 */ /* 0x000fcc000f8e33ff */
[----:B------:R-:W-:-:S04]  /*3b90*/  IMAD.U32 R0, RZ, RZ, UR5 ;  /* 0x00000005ff007e24 */ /* 0x000fc8000f8e00ff */
[----:B------:R2:W4:Y:S02]  /*3ba0*/  REDUX UR7, R0 ;  /* 0x00000000000773c4 */ /* 0x0005240000000000 */
[----:B------:R1:W-:Y:S01]  /*3bb0*/  UTCATOMSWS.AND URZ, UR5 ;  /* 0x0000000500ff79e3 */ /* 0x0003e20008000000 */
[----:B--2---:R-:W-:Y:S01]  /*3bc0*/  LOP3.LUT R0, RZ, UR4, RZ, 0x33, !PT ;  /* 0x00000004ff007c12 */ /* 0x004fe2000f8e33ff */
[----:B------:R-:W-:Y:S02]  /*3bd0*/  VOTEU.ANY UR4, UPT, PT ;  /* 0x0000000000047886 */ /* 0x000fe400038e0100 */
[----:B------:R-:W-:Y:S02]  /*3be0*/  UFLO.U32 UR4, UR4 ;  /* 0x00000004000472bd */ /* 0x000fe400080e0000 */
[----:B------:R-:W2:Y:S04]  /*3bf0*/  REDUX UR6, R0 ;  /* 0x00000000000673c4 */ /* 0x000ea80000000000 */
[----:B-1----:R-:W-:-:S02]  /*3c00*/  ISETP.EQ.U32.AND P0, PT, R2, UR4, PT ;  /* 0x0000000402007c0c */ /* 0x002fc4000bf02070 */
[----:B----4-:R-:W-:-:S11]  /*3c10*/  MOV R2, UR7 ;  /* 0x0000000700027c02 */ /* 0x010fd60008000f00 */
[----:B------:R1:W-:Y:S01]  /*3c20*/  @P0 ATOMS.AND RZ, [UR8+0x14], R2 ;  /* 0x00001402ffff098c */ /* 0x0003e2000a800008 */
[----:B--2---:R-:W-:-:S05]  /*3c30*/  IMAD.U32 R0, RZ, RZ, UR6 ;  /* 0x00000006ff007e24 */ /* 0x004fca000f8e00ff */
[----:B------:R1:W-:Y:S01]  /*3c40*/  @P0 ATOMS.AND RZ, [UR8+0x18], R0 ;  /* 0x00001800ffff098c */ /* 0x0003e2000a800008 */
[----:B------:R-:W-:Y:S05]  /*3c50*/  BRA `(.L_x_64) ;  /* 0x0000000000147947 */ /* 0x000fea0003800000 */
.L_x_63:
[----:B------:R-:W-:Y:S02]  /*3c60*/  MOV R2, 0x3c80 ;  /* 0x00003c8000027802 */ /* 0x000fe40000000f00 */
[----:B---3-5:R-:W-:Y:S05]  /*3c70*/  CALL.REL.NOINC `($__internal_0_$__cuda_sm10x_tcgen05_guardrail_trap_col_being_dealloced_not_returned_by_alloc) ;  /* 0x0000005400e07944 */ /* 0x028fea0003c00000 */
[----:B------:R-:W-:Y:S05]  /*3c80*/  BRA `(.L_x_64) ;  /* 0x0000000000087947 */ /* 0x000fea0003800000 */
.L_x_62:
[----:B------:R-:W-:Y:S02]  /*3c90*/  MOV R2, 0x3cb0 ;  /* 0x00003cb000027802 */ /* 0x000fe40000000f00 */
[----:B---3-5:R-:W-:Y:S05]  /*3ca0*/  CALL.REL.NOINC `($__internal_2_$__cuda_sm10x_tcgen05_guardrail_trap_unallocated_columns_being_dealloced) ;  /* 0x0000005400ec7944 */ /* 0x028fea0003c00000 */
.L_x_64:
[----:B------:R-:W-:Y:S01]  /*3cb0*/  NOP ;  /* 0x0000000000007918 */ /* 0x000fe20000000000 */
[----:B------:R-:W-:Y:S05]  /*3cc0*/  EXIT ;  /* 0x000000000000794d */ /* 0x000fea0003800000 */
.L_x_46:
[----:B------:R-:W-:-:S09]  /*3cd0*/  UISETP.NE.OR UP0, UPT, UR18, 0x3, !UP3 ;  /* 0x000000031200788c */ /* 0x000fd2000df05670 */
[----:B------:R-:W-:Y:S05]  /*3ce0*/  BRA.U UP0, `(.L_x_65) ;  /* 0x0000000d00947547 */ /* 0x000fea000b800000 */
[----:B------:R-:W2:Y:S01]  /*3cf0*/  LDCU.64 UR6, c[0x0][0x888] ;  /* 0x00011100ff0677ac */ /* 0x000ea20008000a00 */
[----:B------:R-:W-:Y:S02]  /*3d00*/  HFMA2 R9, -RZ, RZ, 0, 0 ;  /* 0x00000000ff097431 */ /* 0x000fe400000001ff */
[----:B------:R-:W-:Y:S01]  /*3d10*/  IMAD.MOV.U32 R11, RZ, RZ, 0x1 ;  /* 0x00000001ff0b7424 */ /* 0x000fe200078e00ff */
[----:B------:R-:W-:Y:S01]  /*3d20*/  MOV R8, 0x3800 ;  /* 0x0000380000087802 */ /* 0x000fe20000000f00 */
[----:B------:R-:W3:Y:S01]  /*3d30*/  LDCU UR38, c[0x0][0x370] ;  /* 0x00006e00ff2677ac */ /* 0x000ee20008000800 */
[----:B------:R-:W-:Y:S01]  /*3d40*/  IMAD.MOV.U32 R10, RZ, RZ, RZ ;  /* 0x000000ffff0a7224 */ /* 0x000fe200078e00ff */
[----:B------:R-:W3:Y:S01]  /*3d50*/  LDCU.128 UR48, c[0x0][0xb10] ;  /* 0x00016200ff3077ac */ /* 0x000ee20008000c00 */
[----:B------:R-:W4:Y:S01]  /*3d60*/  LDCU UR37, c[0x0][0x374] ;  /* 0x00006e80ff2577ac */ /* 0x000f220008000800 */
[----:B------:R-:W1:Y:S01]  /*3d70*/  LDCU.64 UR30, c[0x0][0x890] ;  /* 0x00011200ff1e77ac */ /* 0x000e620008000a00 */
[----:B------:R-:W1:Y:S01]  /*3d80*/  LDCU UR15, c[0x0][0xb0c] ;  /* 0x00016180ff0f77ac */ /* 0x000e620008000800 */
[----:B------:R-:W1:Y:S01]  /*3d90*/  LDCU UR45, c[0x0][0xb20] ;  /* 0x00016400ff2d77ac */ /* 0x000e620008000800 */
[----:B------:R-:W1:Y:S01]  /*3da0*/  LDCU UR4, c[0x0][0xb30] ;  /* 0x00016600ff0477ac */ /* 0x000e620008000800 */
[----:B--2---:R-:W-:Y:S01]  /*3db0*/  UISETP.NE.U32.AND UP0, UPT, UR6, URZ, UPT ;  /* 0x000000ff0600728c */ /* 0x004fe2000bf05070 */
[----:B------:R-:W-:Y:S01]  /*3dc0*/  UMOV UR21, 0x400 ;  /* 0x0000040000157882 */ /* 0x000fe20000000000 */
[----:B---3--:R-:W-:-:S02]  /*3dd0*/  UIMAD.WIDE.U32 UR42, UR38, UR48, URZ ;  /* 0x00000030262a72a5 */ /* 0x008fc4000f8e00ff */
[----:B------:R-:W-:Y:S02]  /*3de0*/  UISETP.NE.AND.EX UP5, UPT, UR7, URZ, UPT, UP0 ;  /* 0x000000ff0700728c */ /* 0x000fe4000bfa5300 */
[----:B----4-:R-:W-:Y:S02]  /*3df0*/  UIMAD.WIDE.U32 UR6, UR37, UR51, URZ ;  /* 0x00000033250672a5 */ /* 0x010fe4000f8e00ff */
[----:B------:R-:W-:Y:S02]  /*3e00*/  ULEA UR21, UR5, UR21, 0x18 ;  /* 0x0000001505157291 */ /* 0x000fe4000f8ec0ff */
[----:B-1----:R-:W-:Y:S02]  /*3e10*/  UISETP.NE.U32.AND UP6, UPT, UR30, URZ, UPT ;  /* 0x000000ff1e00728c */ /* 0x002fe4000bfc5070 */
[----:B------:R-:W-:Y:S02]  /*3e20*/  UIADD3 UR39, UPT, UPT, UR21, 0x20, URZ ;  /* 0x0000002015277890 */ /* 0x000fe4000fffe0ff */
[----:B------:R-:W-:Y:S01]  /*3e30*/  UISETP.NE.AND UP0, UPT, UR41, 0x1, UPT ;  /* 0x000000012900788c */ /* 0x000fe2000bf05270 */
[----:B------:R-:W-:Y:S01]  /*3e40*/  UMOV UR42, UR43 ;  /* 0x0000002b002a7c82 */ /* 0x000fe20008000000 */
[----:B------:R-:W-:Y:S01]  /*3e50*/  UMOV UR40, UR7 ;  /* 0x0000000700287c82 */ /* 0x000fe20008000000 */
[----:B------:R-:W-:Y:S01]  /*3e60*/  UISETP.NE.AND UP0, UPT, UR15, 0x1, UPT ;  /* 0x000000010f00788c */ /* 0x000fe2000bf05270 */
[----:B------:R-:W1:Y:S01]  /*3e70*/  LDCU.64 UR52, c[0x0][0x348] ;  /* 0x00006900ff3477ac */ /* 0x000e620008000a00 */
[----:B------:R-:W-:-:S02]  /*3e80*/  UPLOP3.LUT UP1, UPT, UPT, UPT, UPT, 0x40, 0x4 ;  /* 0x000000000004789c */ /* 0x000fc40003f2e870 */
[----:B------:R-:W-:Y:S01]  /*3e90*/  UISETP.GE.AND UP3, UPT, UR41, 0x1, UPT ;  /* 0x000000012900788c */ /* 0x000fe2000bf66270 */
[----:B------:R-:W2:Y:S01]  /*3ea0*/  LDCU.64 UR22, c[0x0][0xb28] ;  /* 0x00016500ff1677ac */ /* 0x000ea20008000a00 */
[----:B------:R-:W-:Y:S02]  /*3eb0*/  UISETP.NE.AND.EX UP6, UPT, UR31, URZ, UPT, UP6 ;  /* 0x000000ff1f00728c */ /* 0x000fe4000bfc5360 */
[----:B------:R-:W-:Y:S02]  /*3ec0*/  UPRMT UR39, UR5, 0x654, UR39 ;  /* 0x0000065405277896 */ /* 0x000fe40008000027 */
[----:B------:R-:W-:Y:S02]  /*3ed0*/  USHF.R.U32.HI UR42, URZ, UR49, UR42 ;  /* 0x00000031ff2a7299 */ /* 0x000fe4000801162a */
[----:B------:R-:W-:Y:S02]  /*3ee0*/  USHF.R.U32.HI UR40, URZ, UR45, UR40 ;  /* 0x0000002dff287299 */ /* 0x000fe40008011628 */
[----:B------:R-:W-:-:S02]  /*3ef0*/  UISETP.NE.AND UP0, UPT, UR50, 0x1, UPT ;  /* 0x000000013200788c */ /* 0x000fc4000bf05270 */
[----:B------:R-:W-:-:S11]  /*3f00*/  UISETP.NE.AND UP4, UPT, UR4, 0x1, UPT ;  /* 0x000000010400788c */ /* 0x000fd6000bf85270 */
.L_x_73:
[C---:B------:R-:W-:Y:S02]  /*3f10*/  LEA R3, R10.reuse, UR21, 0x3 ;  /* 0x000000150a037c11 */ /* 0x040fe4000f8e18ff */
[----:B------:R-:W-:Y:S02]  /*3f20*/  SHF.L.U32 R0, R9, 0x1f, RZ ;  /* 0x0000001f09007819 */ /* 0x000fe400000006ff */
[----:B------:R-:W-:Y:S02]  /*3f30*/  LEA R4, R10, UR21, 0x4 ;  /* 0x000000150a047c11 */ /* 0x000fe4000f8e20ff */
[----:B---3--:R-:W3:Y:S02]  /*3f40*/  SYNCS.PHASECHK.TRANS64.TRYWAIT P0, [R3+URZ+0x40], R0 ;  /* 0x00004000030075a7 */ /* 0x008ee400080011ff */
[----:B---3--:R-:W-:Y:S05]  /*3f50*/  @!P0 BRA `(.L_x_66) ;  /* 0x0000005000a08947 */ /* 0x008fea0003800000 */
.L_x_121:
[----:B------:R-:W4:Y:S01]  /*3f60*/  LDS.128 R4, [R4+0xd0] ;  /* 0x0000d00004047984 */ /* 0x000f220000000c00 */
[----:B------:R-:W-:Y:S01]  /*3f70*/  UISETP.GE.AND UP0, UPT, UR41, 0x1, UPT ;  /* 0x000000012900788c */ /* 0x000fe2000bf06270 */
[----:B------:R-:W-:Y:S01]  /*3f80*/  @!PT LDS RZ, [RZ] ;  /* 0x00000000fffff984 */ /* 0x000fe20000000800 */
[----:B------:R-:W-:Y:S01]  /*3f90*/  @!PT LDS RZ, [RZ] ;  /* 0x00000000fffff984 */ /* 0x000fe20000000800 */
[----:B------:R-:W-:Y:S01]  /*3fa0*/  @!PT LDS RZ, [RZ] ;  /* 0x00000000fffff984 */ /* 0x000fe20000000800 */
[----:B------:R-:W-:Y:S01]  /*3fb0*/  @!PT LDS RZ, [RZ] ;  /* 0x00000000fffff984 */ /* 0x000fe20000000800 */
[----:B------:R1:W-:Y:S06]  /*3fc0*/  MEMBAR.ALL.CTA ;  /* 0x0000000000007992 */ /* 0x0003ec0000008000 */
[----:B-1----:R-:W1:Y:S01]  /*3fd0*/  FENCE.VIEW.ASYNC.S ;  /* 0x00000000000073c6 */ /* 0x002e620000000000 */
[----:B----4-:R-:W-:Y:S11]  /*3fe0*/  LOP3.LUT P0, RZ, R6, 0x1, RZ, 0xc0, !PT ;  /* 0x0000000106ff7812 */ /* 0x010ff6000780c0ff */
[----:B------:R-:W-:Y:S02]  /*3ff0*/  @!UPT UIADD3 URZ, UPT, UPT, URZ, URZ, URZ ;  /* 0x000000fffffff290 */ /* 0x000fe4000fffe0ff */
[----:B-1----:R-:W-:Y:S01]  /*4000*/  VOTEU.ANY UP3, P0 ;  /* 0x0000000000ff7886 */ /* 0x002fe20000060100 */
[----:B------:R-:W-:Y:S11]  /*4010*/  PLOP3.LUT P0, PT, PT, PT, UP3, 0x80, 0x8 ;  /* 0x000000000008781c */ /* 0x000ff60003f0f038 */
[----:B------:R-:W-:Y:S02]  /*4020*/  @!UPT UIADD3 URZ, UPT, UPT, URZ, URZ, URZ ;  /* 0x000000fffffff290 */ /* 0x000fe4000fffe0ff */
[----:B---3--:R-:W-:Y:S02]  /*4030*/  @P0 SHF.R.U32.HI R0, RZ, 0x10, R5 ;  /* 0x00000010ff000819 */ /* 0x008fe40000011605 */
[----:B------:R-:W-:Y:S02]  /*4040*/  @P0 MOV R2, R4 ;  /* 0x0000000400020202 */ /* 0x000fe40000000f00 */
[----:B------:R-:W-:Y:S01]  /*4050*/  @P0 R2UR UR4, R0 ;  /* 0x00000000000402ca */ /* 0x000fe200000e0000 */
[----:B------:R-:W-:Y:S01]  /*4060*/  VIADD R0, R3, 0x50 ;  /* 0x0000005003007836 */ /* 0x000fe20000000000 */
[----:B------:R-:W-:Y:S02]  /*4070*/  @P0 LOP3.LUT R4, R5, 0xffff, RZ, 0xc0, !PT ;  /* 0x0000ffff05040812 */ /* 0x000fe400078ec0ff */
[----:B------:R-:W-:Y:S02]  /*4080*/  @P0 R2UR UR6, R2 ;  /* 0x00000000020602ca */ /* 0x000fe400000e0000 */
[----:B------:R-:W-:Y:S02]  /*4090*/  PRMT R0, RZ, 0x654, R0 ;  /* 0x00000654ff007816 */ /* 0x000fe40000000000 */
[----:B------:R-:W-:Y:S02]  /*40a0*/  @P0 R2UR UR5, R4 ;  /* 0x00000000040502ca */ /* 0x000fe400000e0000 */
[----:B------:R1:W-:Y:S03]  /*40b0*/  SYNCS.ARRIVE.TRANS64.RED.A1T0 RZ, [R0+URZ], RZ ;  /* 0x000000ff00ff79a7 */ /* 0x0003e600081004ff */
[----:B------:R-:W-:Y:S04]  /*40c0*/  @UP3 UMOV UR29, UR4 ;  /* 0x00000004001d3c82 */ /* 0x000fe80008000000 */
[----:B------:R-:W-:Y:S04]  /*40d0*/  @UP3 UMOV UR14, UR6 ;  /* 0x00000006000e3c82 */ /* 0x000fe80008000000 */
[----:B------:R-:W-:Y:S01]  /*40e0*/  @UP3 UMOV UR13, UR5 ;  /* 0x00000005000d3c82 */ /* 0x000fe20008000000 */
[----:B------:R-:W-:Y:S05]  /*40f0*/  BRA.U !UP0, `(.L_x_67) ;  /* 0x0000000108c07547 */ /* 0x000fea000b800000 */
[----:B------:R-:W-:Y:S02]  /*4100*/  UIMAD.WIDE.U32 UR8, UR13, UR51, URZ ;  /* 0x000000330d0872a5 */ /* 0x000fe4000f8e00ff */
[----:B------:R-:W-:Y:S02]  /*4110*/  UP2UR UR12, UPR, URZ, 0x4 ;  /* 0x00000004ff0c7883 */ /* 0x000fe40008000000 */
[----:B------:R-:W-:Y:S02]  /*4120*/  UISETP.NE.AND UP2, UPT, UR50, 0x1, UPT ;  /* 0x000000013200788c */ /* 0x000fe4000bf45270 */
[----:B------:R-:W-:Y:S02]  /*4130*/  UIMAD.WIDE.U32 UR10, UR14, UR48, URZ ;  /* 0x000000300e0a72a5 */ /* 0x000fe4000f8e00ff */
[----:B------:R-:W-:Y:S02]  /*4140*/  USEL UR4, UR37, UR40, !UP2 ;  /* 0x0000002825047287 */ /* 0x000fe4000d000000 */
[----:B------:R-:W-:Y:S02]  /*4150*/  UISETP.NE.AND UP0, UPT, UR15, 0x1, UPT ;  /* 0x000000010f00788c */ /* 0x000fe4000bf05270 */
[----:B------:R-:W-:Y:S02]  /*4160*/  UP2UR UR20, UPR, URZ, 0x2 ;  /* 0x00000002ff147883 */ /* 0x000fe40008000000 */
[----:B------:R-:W-:Y:S02]  /*4170*/  UISETP.NE.AND UP1, UPT, UR41, 0x1, UPT ;  /* 0x000000012900788c */ /* 0x000fe4000bf25270 */
[----:B--2---:R-:W-:Y:S02]  /*4180*/  UIMAD.WIDE.U32 UR16, UR4, UR22, URZ ;  /* 0x00000016041072a5 */ /* 0x004fe4000f8e00ff */
[----:B------:R-:W-:Y:S01]  /*4190*/  USEL UR7, UR38, UR42, !UP0 ;  /* 0x0000002a26077287 */ /* 0x000fe2000c000000 */
[----:B------:R-:W-:Y:S02]  /*41a0*/  UMOV UR5, UR9 ;  /* 0x0000000900057c82 */ /* 0x000fe40008000000 */
[----:B------:R-:W-:Y:S02]  /*41b0*/  USHF.R.U32.HI UR6, URZ, UR45, UR5 ;  /* 0x0000002dff067299 */ /* 0x000fe40008011605 */
[----:B------:R-:W-:Y:S02]  /*41c0*/  UIMAD.WIDE.U32 UR18, UR7, UR22, URZ ;  /* 0x00000016071272a5 */ /* 0x000fe4000f8e00ff */
[----:B------:R-:W-:Y:S02]  /*41d0*/  USEL UR6, UR13, UR6, !UP2 ;  /* 0x000000060d067287 */ /* 0x000fe4000d000000 */
[----:B------:R-:W-:Y:S01]  /*41e0*/  UISETP.NE.AND UP2, UPT, UR12, URZ, UPT ;  /* 0x000000ff0c00728c */ /* 0x000fe2000bf45270 */
[----:B------:R-:W-:Y:S01]  /*41f0*/  UMOV UR5, UR11 ;  /* 0x0000000b00057c82 */ /* 0x000fe20008000000 */
[----:B------:R-:W-:Y:S02]  /*4200*/  UIMAD.WIDE.U32 UR10, UR6, UR22, URZ ;  /* 0x00000016060a72a5 */ /* 0x000fe4000f8e00ff */
[----:B------:R-:W-:Y:S03]  /*4210*/  USHF.R.U32.HI UR8, URZ, UR49, UR5 ;  /* 0x00000031ff087299 */ /* 0x000fe60008011605 */
[----:B------:R-:W-:Y:S02]  /*4220*/  UMOV UR5, UR17 ;  /* 0x0000001100057c82 */ /* 0x000fe40008000000 */
[----:B------:R-:W-:Y:S03]  /*4230*/  @UP1 USHF.R.U32.HI UR4, URZ, UR23, UR5 ;  /* 0x00000017ff041299 */ /* 0x000fe60008011605 */
[----:B------:R-:W-:Y:S01]  /*4240*/  UMOV UR5, UR19 ;  /* 0x0000001300057c82 */ /* 0x000fe20008000000 */
[----:B------:R-:W-:Y:S02]  /*4250*/  UIMAD UR4, UR41, UR4, URZ ;  /* 0x00000004290472a4 */ /* 0x000fe4000f8e02ff */
[----:B------:R-:W-:Y:S02]  /*4260*/  @UP1 USHF.R.U32.HI UR7, URZ, UR23, UR5 ;  /* 0x00000017ff071299 */ /* 0x000fe40008011605 */
[----:B------:R-:W-:Y:S02]  /*4270*/  USEL UR5, UR14, UR8, !UP0 ;  /* 0x000000080e057287 */ /* 0x000fe4000c000000 */
[----:B------:R-:W-:Y:S02]  /*4280*/  UIMAD UR8, UR41, UR7, URZ ;  /* 0x00000007290872a4 */ /* 0x000fe4000f8e02ff */
[----:B------:R-:W-:Y:S03]  /*4290*/  UISETP.GE.AND UP0, UPT, UR6, UR4, UPT ;  /* 0x000000040600728c */ /* 0x000fe6000bf06270 */
[----:B------:R-:W-:Y:S01]  /*42a0*/  UMOV UR4, UR11 ;  /* 0x0000000b00047c82 */ /* 0x000fe20008000000 */
[----:B------:R-:W-:Y:S02]  /*42b0*/  UISETP.GE.OR UP0, UPT, UR5, UR8, UP0 ;  /* 0x000000080500728c */ /* 0x000fe40008706670 */
[----:B------:R-:W-:Y:S02]  /*42c0*/  USHF.R.U32.HI UR4, URZ, UR23, UR4 ;  /* 0x00000017ff047299 */ /* 0x000fe40008011604 */
[----:B------:R-:W-:Y:S02]  /*42d0*/  UIMAD.WIDE.U32 UR8, UR5, UR22, URZ ;  /* 0x00000016050872a5 */ /* 0x000fe4000f8e00ff */
[----:B------:R-:W-:Y:S04]  /*42e0*/  USEL UR10, UR6, UR4, !UP1 ;  /* 0x00000004060a7287 */ /* 0x000fe8000c800000 */
[----:B------:R-:W-:Y:S01]  /*42f0*/  UIADD3 UR11, UPT, UPT, -UR10, URZ, URZ ;  /* 0x000000ff0a0b7290 */ /* 0x000fe2000fffe1ff */
[----:B------:R-:W-:Y:S02]  /*4300*/  @!UP0 UMOV UR4, UR9 ;  /* 0x0000000900048c82 */ /* 0x000fe40008000000 */
[----:B------:R-:W-:Y:S02]  /*4310*/  @!UP0 USHF.R.U32.HI UR4, URZ, UR23, UR4 ;  /* 0x00000017ff048299 */ /* 0x000fe40008011604 */
[----:B------:R-:W-:Y:S02]  /*4320*/  UIMAD UR8, UR41, UR11, UR6 ;  /* 0x0000000b290872a4 */ /* 0x000fe4000f8e0206 */
[----:B------:R-:W-:Y:S02]  /*4330*/  @!UP0 USEL UR4, UR5, UR4, !UP1 ;  /* 0x0000000405048287 */ /* 0x000fe4000c800000 */
[----:B------:R-:W-:Y:S02]  /*4340*/  UISETP.NE.AND UP1, UPT, UR20, URZ, UPT ;  /* 0x000000ff1400728c */ /* 0x000fe4000bf25270 */
[----:B------:R-:W-:Y:S02]  /*4350*/  @!UP0 UIMAD UR7, UR7, UR8, UR4 ;  /* 0x00000008070782a4 */ /* 0x000fe4000f8e0204 */
[----:B------:R-:W-:Y:S02]  /*4360*/  @!UP0 UIADD3 UR9, UPT, UPT, UR10, -UR4, URZ ;  /* 0x800000040a098290 */ /* 0x000fe4000fffe0ff */
[----:B------:R-:W-:Y:S02]  /*4370*/  UIADD3 UR8, UPT, UPT, -UR6, URZ, URZ ;  /* 0x000000ff06087290 */ /* 0x000fe4000fffe1ff */
[----:B------:R-:W-:Y:S02]  /*4380*/  UIADD3 UR4, UPT, UPT, -UR5, URZ, URZ ;  /* 0x000000ff05047290 */ /* 0x000fe4000fffe1ff */
[----:B------:R-:W-:Y:S03]  /*4390*/  @!UP0 UIMAD UR6, UR9, UR41, UR5 ;  /* 0x00000029090682a4 */ /* 0x000fe6000f8e0205 */
[----:B------:R-:W-:Y:S01]  /*43a0*/  @!UP0 UMOV UR5, UR7 ;  /* 0x0000000700058c82 */ /* 0x000fe20008000000 */
[----:B------:R-:W-:Y:S02]  /*43b0*/  UIMAD UR7, UR15, UR4, UR14 ;  /* 0x000000040f0772a4 */ /* 0x000fe4000f8e020e */
[----:B------:R-:W-:Y:S02]  /*43c0*/  UIMAD UR4, UR50, UR8, UR13 ;  /* 0x00000008320472a4 */ /* 0x000fe4000f8e020d */
[----:B------:R-:W-:Y:S02]  /*43d0*/  UIMAD UR14, UR5, UR15, UR7 ;  /* 0x0000000f050e72a4 */ /* 0x000fe4000f8e0207 */
[----:B------:R-:W-:Y:S11]  /*43e0*/  UIMAD UR13, UR6, UR50, UR4 ;  /* 0x00000032060d72a4 */ /* 0x000ff6000f8e0204 */
[----:B------:R-:W-:Y:S01]  /*43f0*/  @!UPT UIADD3 URZ, UPT, UPT, URZ, URZ, URZ ;  /* 0x000000fffffff290 */ /* 0x000fe2000fffe0ff */
.L_x_67:
[----:B------:R-:W3:Y:S01]  /*4400*/  @!UP4 LDCU.128 UR8, c[0x0][0xb10] ;  /* 0x00016200ff08c7ac */ /* 0x000ee20008000c00 */
[----:B------:R-:W-:Y:S02]  /*4410*/  ISETP.NE.U32.AND P0, PT, RZ, UR30, PT ;  /* 0x0000001eff007c0c */ /* 0x000fe4000bf05070 */
[----:B------:R-:W-:Y:S02]  /*4420*/  SHF.L.U32 R2, R11, 0x1f, RZ ;  /* 0x0000001f0b027819 */ /* 0x000fe400000006ff */
[----:B------:R-:W-:Y:S01]  /*4430*/  ISETP.NE.AND.EX P0, PT, RZ, UR31, PT, P0 ;  /* 0x0000001fff007c0c */ /* 0x000fe2000bf05300 */
[----:B------:R-:W4:Y:S01]  /*4440*/  @!UP4 LDCU UR5, c[0x0][0xb0c] ;  /* 0x00016180ff05c7ac */ /* 0x000f220008000800 */
[----:B---3--:R-:W-:Y:S07]  /*4450*/  UIMAD.WIDE.U32 UR6, UR14, UR8, URZ ;  /* 0x000000080e0672a5 */ /* 0x008fee000f8e00ff */
[----:B------:R-:W-:Y:S01]  /*4460*/  @!UP4 UMOV UR4, UR7 ;  /* 0x000000070004cc82 */ /* 0x000fe20008000000 */
[----:B----4-:R-:W-:Y:S02]  /*4470*/  @!UP4 UISETP.NE.AND UP0, UPT, UR5, 0x1, UPT ;  /* 0x000000010500c88c */ /* 0x010fe4000bf05270 */
[----:B------:R-:W-:Y:S02]  /*4480*/  @!UP4 USHF.R.U32.HI UR4, URZ, UR9, UR4 ;  /* 0x00000009ff04c299 */ /* 0x000fe40008011604 */
[----:B------:R-:W-:Y:S02]  /*4490*/  UIMAD.WIDE.U32 UR6, UR13, UR11, URZ ;  /* 0x0000000b0d0672a5 */ /* 0x000fe4000f8e00ff */
[----:B------:R-:W-:Y:S02]  /*44a0*/  @!UP4 USEL UR8, UR14, UR4, !UP0 ;  /* 0x000000040e08c287 */ /* 0x000fe4000c000000 */
[----:B------:R-:W-:Y:S03]  /*44b0*/  @!UP4 UISETP.NE.AND UP0, UPT, UR10, 0x1, UPT ;  /* 0x000000010a00c88c */ /* 0x000fe6000bf05270 */
[----:B------:R-:W-:Y:S02]  /*44c0*/  @!UP4 UMOV UR6, UR7 ;  /* 0x000000070006cc82 */ /* 0x000fe40008000000 */
[----:B------:R-:W3:Y:S02]  /*44d0*/  @!UP4 LDCU UR4, c[0x0][0xb20] ;  /* 0x00016400ff04c7ac */ /* 0x000ee40008000800 */
[----:B---3--:R-:W-:Y:S04]  /*44e0*/  @!UP4 USHF.R.U32.HI UR6, URZ, UR4, UR6 ;  /* 0x00000004ff06c299 */ /* 0x008fe80008011606 */
[----:B------:R-:W-:Y:S04]  /*44f0*/  @!UP4 USEL UR6, UR13, UR6, !UP0 ;  /* 0x000000060d06c287 */ /* 0x000fe8000c000000 */
[----:B------:R-:W-:Y:S02]  /*4500*/  @!UP4 UIADD3 UR4, UPT, UPT, -UR8, UR6, URZ ;  /* 0x000000060804c290 */ /* 0x000fe4000fffe1ff */
[----:B------:R-:W-:Y:S02]  /*4510*/  @!UP4 UIADD3 UR6, UPT, UPT, UR8, -UR6, URZ ;  /* 0x800000060806c290 */ /* 0x000fe4000fffe0ff */
[----:B------:R-:W-:Y:S02]  /*4520*/  @!UP4 UIMAD UR14, UR4, UR5, UR14 ;  /* 0x00000005040ec2a4 */ /* 0x000fe4000f8e020e */
[----:B------:R-:W-:Y:S01]  /*4530*/  @!UP4 UIMAD UR13, UR6, UR10, UR13 ;  /* 0x0000000a060dc2a4 */ /* 0x000fe2000f8e020d */
[----:B------:R-:W-:Y:S11]  /*4540*/  BRA.U UP1, `(.L_x_68) ;  /* 0x0000000101107547 */ /* 0x000ff6000b800000 */
[----:B------:R-:W-:Y:S04]  /*4550*/  MOV R3, UR44 ;  /* 0x0000002c00037c02 */ /* 0x000fe80008000f00 */
[----:B------:R-:W-:Y:S04]  /*4560*/  SHF.L.U32 R3, R3, 0x1f, RZ ;  /* 0x0000001f03037819 */ /* 0x000fe800000006ff */
[----:B------:R-:W3:Y:S02]  /*4570*/  SYNCS.PHASECHK.TRANS64.TRYWAIT P1, [UR21+0x38], R3 ;  /* 0x00003803ff0075a7 */ /* 0x000ee40008021115 */
[----:B---3--:R-:W-:Y:S05]  /*4580*/  @!P1 BRA `(.L_x_69) ;  /* 0x0000004c00289947 */ /* 0x008fea0003800000 */
.L_x_68:
[----:B------:R-:W-:Y:S05]  /*4590*/  BRA.U !UP6, `(.L_x_70) ;  /* 0x000000010e387547 */ /* 0x000fea000b800000 */
[----:B------:R-:W-:Y:S01]  /*45a0*/  UPLOP3.LUT UP2, UPT, UPT, UPT, UP5, 0x80, 0x8 ;  /* 0x000000000008789c */ /* 0x000fe20003f4f050 */
[----:B-1----:R-:W-:Y:S01]  /*45b0*/  HFMA2 R0, -RZ, RZ, 0, 5.9604644775390625e-08 ;  /* 0x00000001ff007431 */ /* 0x002fe200000001ff */
[----:B------:R-:W1:Y:S01]  /*45c0*/  LDCU.64 UR8, c[0x0][0x358] ;  /* 0x00006b00ff0877ac */ /* 0x000e620008000a00 */
[----:B------:R-:W-:Y:S03]  /*45d0*/  IMAD.MOV.U32 R236, RZ, RZ, 0x1 ;  /* 0x00000001ffec7424 */ /* 0x000fe600078e00ff */
[----:B------:R-:W-:Y:S05]  /*45e0*/  PLOP3.LUT P1, PT, PT, PT, UP2, 0x80, 0x8 ;  /* 0x000000000008781c */ /* 0x000fea0003f2f028 */
[----:B------:R-:W3:Y:S01]  /*45f0*/  @UP2 LDCU.64 UR4, c[0x0][0x888] ;  /* 0x00011100ff0427ac */ /* 0x000ee20008000a00 */
[----:B------:R-:W-:Y:S07]  /*4600*/  @UP2 UIMAD UR6, UR36, UR30, URZ ;  /* 0x0000001e240622a4 */ /* 0x000fee000f8e02ff */
[----:B------:R-:W-:Y:S01]  /*4610*/  @!P1 PRMT R236, R0, 0x7610, R236 ;  /* 0x0000761000ec9816 */ /* 0x000fe200000000ec */
[----:B---3--:R-:W-:Y:S06]  /*4620*/  @UP2 UIMAD.WIDE UR4, UR6, 0x4, UR4 ;  /* 0x00000004060428a5 */ /* 0x008fec000f8e0204 */
[----:B------:R-:W-:Y:S01]  /*4630*/  IMAD.U32 R4, RZ, RZ, UR4 ;  /* 0x00000004ff047e24 */ /* 0x000fe2000f8e00ff */
[----:B------:R-:W-:Y:S04]  /*4640*/  MOV R5, UR5 ;  /* 0x0000000500057c02 */ /* 0x000fe80008000f00 */
[----:B------:R-:W3:Y:S01]  /*4650*/  @!UP2 LDCU UR4, c[0x0][0x880] ;  /* 0x00011000ff04a7ac */ /* 0x000ee20008000800 */
[----:B-1---5:R4:W5:Y:S02]  /*4660*/  @P1 LDG.E R121, desc[UR8][R4.64] ;  /* 0x0000000804791981 */ /* 0x022964000c1e1900 */
[----:B---34-:R-:W-:Y:S07]  /*4670*/  @!P1 IMAD.U32 R121, RZ, RZ, UR4 ;  /* 0x00000004ff799e24 */ /* 0x018fee000f8e00ff */
.L_x_70:
[----:B-----5:R-:W-:Y:S01]  /*4680*/  @!P0 ISETP.EQ.AND P2, PT, R121, RZ, PT ;  /* 0x000000ff7900820c */ /* 0x020fe20003f42270 */
[----:B------:R-:W-:Y:S01]  /*4690*/  @!UPT UIADD3 URZ, UPT, UPT, URZ, URZ, URZ ;  /* 0x000000fffffff290 */ /* 0x000fe2000fffe0ff */
[----:B------:R-:W-:Y:S11]  /*46a0*/  @!P0 BRA `(.L_x_71) ;  /* 0x0000000000148947 */ /* 0x000ff60003800000 */
[----:B------:R-:W-:Y:S02]  /*46b0*/  LOP3.LUT P0, RZ, R236, 0xff, RZ, 0xc0, !PT ;  /* 0x000000ffecff7812 */ /* 0x000fe4000780c0ff */
[----:B------:R-:W-:Y:S04]  /*46c0*/  PLOP3.LUT P2, PT, PT, PT, UP2, 0x80, 0x8 ;  /* 0x000000000008781c */ /* 0x000fe80003f4f028 */
[----:B------:R-:W-:Y:S07]  /*46d0*/  PLOP3.LUT P2, PT, P2, PT, PT, 0x8, 0x80 ;  /* 0x000000000080781c */ /* 0x000fee000174e170 */
[----:B------:R-:W-:Y:S11]  /*46e0*/  @P0 ISETP.EQ.AND P2, PT, R121, RZ, PT ;  /* 0x000000ff7900020c */ /* 0x000ff60003f42270 */
[----:B------:R-:W-:Y:S02]  /*46f0*/  @!UPT UIADD3 URZ, UPT, UPT, URZ, URZ, URZ ;  /* 0x000000fffffff290 */ /* 0x000fe4000fffe0ff */
.L_x_71:
[----:B------:R-:W3:Y:S01]  /*4700*/  SYNCS.PHASECHK.TRANS64.TRYWAIT P0, [UR21+0x28], R2 ;  /* 0x00002802ff0075a7 */ /* 0x000ee20008001115 */
[----:B------:R-:W-:Y:S02]  /*4710*/  ELECT P1, URZ, PT ;  /* 0x0000000000ff782f */ /* 0x000fe40003820000 */
[----:B------:R-:W-:Y:S01]  /*4720*/  IADD3 R10, PT, PT, R10, 0x1, RZ ;  /* 0x000000010a0a7810 */ /* 0x000fe20007ffe0ff */
[----:B---3--:R-:W-:Y:S10]  /*4730*/  @!P0 BRA `(.L_x_72) ;  /* 0x0000004800d48947 */ /* 0x008ff40003800000 */
.L_x_124:
[----:B------:R-:W-:Y:S01]  /*4740*/  PLOP3.LUT P1, PT, P2, P1, PT, 0xf2, 0x2f ;  /* 0x00000000002f781c */ /* 0x000fe20001723e72 */
[----:B------:R-:W-:Y:S01]  /*4750*/  UMOV UR6, 0x0 ;  /* 0x0000000000067882 */ /* 0x000fe20000000000 */
[----:B------:R-:W-:Y:S01]  /*4760*/  UMOV UR7, 0x10000000 ;  /* 0x1000000000077882 */ /* 0x000fe20000000000 */
[----:B------:R-:W-:Y:S01]  /*4770*/  UMOV UR12, UR36 ;  /* 0x00000024000c7c82 */ /* 0x000fe20008000000 */
[----:B------:R-:W-:Y:S01]  /*4780*/  UMOV UR20, UR36 ;  /* 0x0000002400147c82 */ /* 0x000fe20008000000 */
[----:B------:R-:W-:Y:S01]  /*4790*/  UMOV UR28, UR36 ;  /* 0x00000024001c7c82 */ /* 0x000fe20008000000 */
[C---:B------:R-:W-:Y:S02]  /*47a0*/  ISETP.NE.AND P0, PT, R10.reuse, 0x2, PT ;  /* 0x000000020a00780c */ /* 0x040fe40003f05270 */
[----:B------:R-:W-:Y:S02]  /*47b0*/  LOP3.LUT R11, R11, 0x1, RZ, 0x3c, !PT ;  /* 0x000000010b0b7812 */ /* 0x000fe400078e3cff */
[----:B-1----:R-:W-:Y:S02]  /*47c0*/  SEL R0, RZ, 0x1, P0 ;  /* 0x00000001ff007807 */ /* 0x002fe40000000000 */
[----:B------:R-:W-:Y:S01]  /*47d0*/  SEL R10, R10, RZ, P0 ;  /* 0x000000ff0a0a7207 */ /* 0x000fe20000000000 */
[----:B------:R-:W-:Y:S01]  /*47e0*/  VOTEU.ALL UP0, P1 ;  /* 0x0000000000ff7886 */ /* 0x000fe20000800000 */
[----:B------:R-:W-:Y:S04]  /*47f0*/  LOP3.LUT R9, R9, R0, RZ, 0x3c, !PT ;  /* 0x0000000009097212 */ /* 0x000fe800078e3cff */
[----:B------:R-:W-:Y:S02]  /*4800*/  @!UP0 UIADD3 UR4, UP1, UPT, UR52, 0x580, URZ ;  /* 0x0000058034048890 */ /* 0x000fe4000ff3e0ff */
[----:B------:R-:W-:Y:S02]  /*4810*/  @!UP0 USHF.L.U32 UR35, UR46, 0x6, URZ ;  /* 0x000000062e238899 */ /* 0x000fe400080006ff */
[----:B------:R-:W-:Y:S02]  /*4820*/  @!UP0 UIADD3.X UR5, UPT, UPT, URZ, UR53, URZ, UP1, !UPT ;  /* 0x00000035ff058290 */ /* 0x000fe40008ffe4ff */
[----:B------:R-:W-:Y:S02]  /*4830*/  @!UP0 UIMAD UR34, UR47, 0xe0, URZ ;  /* 0x000000e02f2288a4 */ /* 0x000fe4000f8e02ff */
[----:B------:R-:W-:Y:S02]  /*4840*/  @!UP0 UIADD3 UR32, UPT, UPT, UR21, 0x100, URZ ;  /* 0x0000010015208890 */ /* 0x000fe4000fffe0ff */
[----:B------:R-:W-:Y:S01]  /*4850*/  @!UP0 UIADD3 UR33, UPT, UPT, UR21, 0x20, URZ ;  /* 0x0000002015218890 */ /* 0x000fe2000fffe0ff */
[----:B------:R-:W-:Y:S01]  /*4860*/  VOTEU.ALL UP1, P1 ;  /* 0x0000000000ff7886 */ /* 0x000fe20000820000 */
[----:B------:R-:W-:Y:S02]  /*4870*/  @!UP0 UIADD3 UR8, UPT, UPT, UR21, 0x900, URZ ;  /* 0x0000090015088890 */ /* 0x000fe4000fffe0ff */
[----:B------:R-:W-:Y:S03]  /*4880*/  @!UP0 UIADD3 UR10, UPT, UPT, UR34, 0x20, URZ ;  /* 0x00000020220a8890 */ /* 0x000fe6000fffe0ff */
[----:B------:R-:W-:Y:S01]  /*4890*/  UMOV UR9, UR33 ;  /* 0x0000002100097c82 */ /* 0x000fe20008000000 */
[----:B------:R-:W-:Y:S01]  /*48a0*/  UMOV UR11, UR35 ;  /* 0x00000023000b7c82 */ /* 0x000fe20008000000 */
[----:B------:R1:W-:Y:S01]  /*48b0*/  @!UP1 UTMALDG.3D [UR32], [UR4], desc[UR6] ;  /* 0x00000620040095b4 */ /* 0x0003e20008011000 */
[----:B------:R-:W-:Y:S01]  /*48c0*/  VOTEU.ALL UP1, P1 ;  /* 0x0000000000ff7886 */ /* 0x000fe20000820000 */
[----:B------:R-:W-:Y:S02]  /*48d0*/  @!UP0 UIADD3 UR16, UPT, UPT, UR21, 0x1100, URZ ;  /* 0x0000110015108890 */ /* 0x000fe4000fffe0ff */
[----:B------:R-:W-:Y:S01]  /*48e0*/  @!UP0 UIADD3 UR18, UPT, UPT, UR34, 0x40, URZ ;  /* 0x0000004022128890 */ /* 0x000fe2000fffe0ff */
        /* <DEDUP_REMOVED lines=10> */
[----:B------:R-:W-:Y:S02]  /*4990*/  UIADD3 UR47, UPT, UPT, UR13, UR57, URZ ;  /* 0x000000390d2f7290 */ /* 0x000fe4000fffe0ff */
[----:B------:R-:W-:Y:S02]  /*49a0*/  UIADD3 UR46, UPT, UPT, UR14, UR60, URZ ;  /* 0x0000003c0e2e7290 */ /* 0x000fe4000fffe0ff */
[----:B------:R-:W-:Y:S01]  /*49b0*/  @!UP1 UTMALDG.3D [UR24], [UR4], desc[UR6] ;  /* 0x00000618040095b4 */ /* 0x000fe20008011000 */
[----:B------:R-:W-:Y:S01]  /*49c0*/  VOTEU.ALL UP1, P1 ;  /* 0x0000000000ff7886 */ /* 0x000fe20000820000 */
[----:B-1----:R-:W-:Y:S01]  /*49d0*/  UMOV UR36, UR29 ;  /* 0x0000001d00247c82 */ /* 0x002fe20008000000 */
[----:B---3--:R-:W-:Y:S02]  /*49e0*/  @!UP0 UIADD3 UR8, UPT, UPT, UR21, 0x2100, URZ ;  /* 0x0000210015088890 */ /* 0x008fe4000fffe0ff */
[----:B------:R-:W-:Y:S02]  /*49f0*/  @!UP0 UIADD3 UR10, UPT, UPT, UR34, 0x80, URZ ;  /* 0x00000080220a8890 */ /* 0x000fe4000fffe0ff */
[----:B----4-:R-:W-:Y:S02]  /*4a00*/  @!UP0 UIADD3 UR16, UPT, UPT, UR21, 0x2900, URZ ;  /* 0x0000290015108890 */ /* 0x010fe4000fffe0ff */
[----:B------:R-:W-:Y:S05]  /*4a10*/  @!UP0 UIADD3 UR18, UPT, UPT, UR34, 0xa0, URZ ;  /* 0x000000a022128890 */ /* 0x000fea000fffe0ff */
[----:B------:R1:W-:Y:S01]  /*4a20*/  @!UP1 UTMALDG.3D [UR8], [UR4], desc[UR6] ;  /* 0x00000608040095b4 */ /* 0x0003e20008011000 */
[----:B------:R-:W-:Y:S02]  /*4a30*/  UPLOP3.LUT UP1, UPT, UPT, UPT, UPT, 0x80, 0x8 ;  /* 0x000000000008789c */ /* 0x000fe40003f2f070 */
[----:B-1----:R-:W-:Y:S02]  /*4a40*/  @!UP0 UIADD3 UR8, UPT, UPT, UR21, 0x3100, URZ ;  /* 0x0000310015088890 */ /* 0x002fe4000fffe0ff */
[----:B------:R-:W-:Y:S01]  /*4a50*/  @!UP0 UIADD3 UR10, UPT, UPT, UR34, 0xc0, URZ ;  /* 0x000000c0220a8890 */ /* 0x000fe2000fffe0ff */
[----:B------:R-:W-:Y:S05]  /*4a60*/  VOTEU.ALL UP0, P1 ;  /* 0x0000000000ff7886 */ /* 0x000fea0000800000 */
[----:B------:R3:W-:Y:S01]  /*4a70*/  @!UP0 UTMALDG.3D [UR16], [UR4], desc[UR6] ;  /* 0x00000610040085b4 */ /* 0x0007e20008011000 */
[----:B------:R-:W-:Y:S05]  /*4a80*/  VOTEU.ALL UP0, P1 ;  /* 0x0000000000ff7886 */ /* 0x000fea0000800000 */
[----:B------:R3:W-:Y:S01]  /*4a90*/  @!UP0 UTMALDG.3D [UR8], [UR4], desc[UR6] ;  /* 0x00000608040085b4 */ /* 0x0007e20008011000 */
[----:B------:R3:W-:Y:S01]  /*4aa0*/  @!P1 SYNCS.ARRIVE.TRANS64.RED.A0TR RZ, [UR21+0x20], R8 ;  /* 0x00002008ffff99a7 */ /* 0x0007e20008300415 */
[----:B------:R-:W-:Y:S01]  /*4ab0*/  SYNCS.ARRIVE.TRANS64.RED.A1T0 RZ, [UR39], RZ ;  /* 0x000000ffffff79a7 */ /* 0x000fe20008100427 */
[----:B------:R-:W-:Y:S05]  /*4ac0*/  BRA.U UP3, `(.L_x_73) ;  /* 0xfffffff503107547 */ /* 0x000fea000b83ffff */
[----:B------:R-:W-:Y:S07]  /*4ad0*/  MOV R0, UR21 ;  /* 0x0000001500007c02 */ /* 0x000fee0008000f00 */
.L_x_74:
[----:B-1----:R-:W-:-:S04]  /*4ae0*/  SHF.L.U32 R2, R11, 0x1f, RZ ;  /* 0x0000001f0b027819 */ /* 0x002fc800000006ff */
[----:B------:R1:W4:Y:S03]  /*4af0*/  SYNCS.PHASECHK.TRANS64.TRYWAIT P0, [R0+URZ+0x28], R2 ;  /* 0x00002802000075a7 */ /* 0x00032600080011ff */
[----:B----4-:R-:W-:Y:S05]  /*4b00*/  @!P0 NANOSLEEP.SYNCS 0x989680 ;  /* 0x009896800000895d */ /* 0x010fea0003900000 */
[----:B------:R-:W4:Y:S02]  /*4b10*/  @!P0 SYNCS.PHASECHK.TRANS64 P0, [R0+URZ+0x28], R2 ;  /* 0x00002802000085a7 */ /* 0x000f2400080010ff */
[----:B--234-:R-:W-:Y:S05]  /*4b20*/  @P0 EXIT ;  /* 0x000000000000094d */ /* 0x01cfea0003800000 */
[----:B------:R-:W-:Y:S05]  /*4b30*/  BRA `(.L_x_74) ;  /* 0xfffffffc00e87947 */ /* 0x000fea000383ffff */
.L_x_65:
[----:B------:R-:W-:-:S06]  /*4b40*/  UISETP.GE.AND UP0, UPT, UR18, 0x4, UPT ;  /* 0x000000041200788c */ /* 0x000fcc000bf06270 */
[----:B------:R-:W-:-:S13]  /*4b50*/  PLOP3.LUT P0, PT, PT, PT, UP0, 0x80, 0x8 ;  /* 0x000000000008781c */ /* 0x000fda0003f0f008 */
[----:B-1----:R-:W-:Y:S05]  /*4b60*/  @!P0 EXIT ;  /* 0x000000000000894d */ /* 0x002fea0003800000 */
[----:B------:R-:W-:Y:S01]  /*4b70*/  BAR.SYNC.DEFER_BLOCKING 0x6, 0xa0 ;  /* 0x0182800000007b1d */ /* 0x000fe20000010000 */
[----:B------:R-:W-:Y:S02]  /*4b80*/  IMAD.U32 R2, R229, 0x10000, RZ ;  /* 0x00010000e5027824 */ /* 0x000fe400078e00ff */
[----:B------:R-:W-:-:S03]  /*4b90*/  IMAD.MOV.U32 R238, RZ, RZ, RZ ;  /* 0x000000ffffee7224 */ /* 0x000fc600078e00ff */
[----:B------:R-:W-:Y:S02]  /*4ba0*/  UMOV UR4, 0x400 ;  /* 0x0000040000047882 */ /* 0x000fe40000000000 */
[----:B------:R-:W1:Y:S01]  /*4bb0*/  LDC.64 R232, c[0x0][0x888] ;  /* 0x00022200ffe87b82 */ /* 0x000e620000000a00 */
[----:B------:R-:W-:Y:S01]  /*4bc0*/  ULEA UR4, UR5, UR4, 0x18 ;  /* 0x0000000405047291 */ /* 0x000fe2000f8ec0ff */
[----:B------:R-:W-:Y:S01]  /*4bd0*/  LOP3.LUT R2, R2, 0x600000, RZ, 0xc0, !PT ;  /* 0x0060000002027812 */ /* 0x000fe200078ec0ff */
[----:B------:R-:W2:Y:S01]  /*4be0*/  LDCU UR44, c[0x0][0xb0c] ;  /* 0x00016180ff2c77ac */ /* 0x000ea20008000800 */
[----:B------:R-:W3:Y:S04]  /*4bf0*/  LDCU UR63, c[0x0][0xb20] ;  /* 0x00016400ff3f77ac */ /* 0x000ee80008000800 */
[----:B------:R-:W4:Y:S01]  /*4c00*/  LDC.64 R234, c[0x0][0x890] ;  /* 0x00022400ffea7b82 */ /* 0x000f220000000a00 */
[----:B------:R-:W1:Y:S01]  /*4c10*/  LDCU UR40, c[0x0][0xb30] ;  /* 0x00016600ff2877ac */ /* 0x000e620008000800 */
[----:B------:R-:W1:Y:S06]  /*4c20*/  LDCU.64 UR58, c[0x0][0x888] ;  /* 0x00011100ff3a77ac */ /* 0x000e6c0008000a00 */
[----:B------:R-:W1:Y:S01]  /*4c30*/  LDC.64 R230, c[0x0][0x8b0] ;  /* 0x00022c00ffe67b82 */ /* 0x000e620000000a00 */
[----:B------:R-:W2:Y:S01]  /*4c40*/  LDS R0, [UR4+0xf0] ;  /* 0x0000f004ff007984 */ /* 0x000ea20008000800 */
[----:B------:R-:W1:Y:S01]  /*4c50*/  LDCU.64 UR42, c[0x0][0xb28] ;  /* 0x00016500ff2a77ac */ /* 0x000e620008000a00 */
[----:B------:R-:W1:Y:S01]  /*4c60*/  LDCU.128 UR52, c[0x0][0xb10] ;  /* 0x00016200ff3477ac */ /* 0x000e620008000c00 */
[----:B------:R-:W-:Y:S01]  /*4c70*/  UMOV UR39, URZ ;  /* 0x000000ff00277c82 */ /* 0x000fe20008000000 */
[----:B------:R-:W-:Y:S01]  /*4c80*/  UMOV UR51, URZ ;  /* 0x000000ff00337c82 */ /* 0x000fe20008000000 */
[----:B------:R-:W-:Y:S01]  /*4c90*/  UMOV UR16, URZ ;  /* 0x000000ff00107c82 */ /* 0x000fe20008000000 */
[----:B------:R-:W-:Y:S01]  /*4ca0*/  UMOV UR50, URZ ;  /* 0x000000ff00327c82 */ /* 0x000fe20008000000 */
[----:B--234-:R-:W-:-:S07]  /*4cb0*/  IADD3 R2, PT, PT, R0, R2, RZ ;  /* 0x0000000200027210 */ /* 0x01cfce0007ffe0ff */
.L_x_97:
[----:B------:R-:W2:Y:S01]  /*4cc0*/  S2UR UR62, SR_CgaCtaId ;  /* 0x00000000003e79c3 */ /* 0x000ea20000008800 */
[----:B------:R-:W-:Y:S01]  /*4cd0*/  UMOV UR45, 0x400 ;  /* 0x00000400002d7882 */ /* 0x000fe20000000000 */
[----:B------:R-:W-:Y:S04]  /*4ce0*/  MOV R3, UR50 ;  /* 0x0000003200037c02 */ /* 0x000fe80008000f00 */
[----:B------:R-:W-:Y:S01]  /*4cf0*/  SHF.L.U32 R3, R3, 0x1f, RZ ;  /* 0x0000001f03037819 */ /* 0x000fe200000006ff */
[----:B--2---:R-:W-:Y:S04]  /*4d00*/  ULEA UR45, UR62, UR45, 0x18 ;  /* 0x0000002d3e2d7291 */ /* 0x004fe8000f8ec0ff */
[----:B------:R-:W-:Y:S09]  /*4d10*/  ULEA UR4, UR16, UR45, 0x3 ;  /* 0x0000002d10047291 */ /* 0x000ff2000f8e18ff */
[----:B------:R-:W2:Y:S02]  /*4d20*/  SYNCS.PHASECHK.TRANS64.TRYWAIT P0, [UR4+0x40], R3 ;  /* 0x00004003ff0075a7 */ /* 0x000ea40008001104 */
[----:B-12---:R-:W-:Y:S05]  /*4d30*/  @!P0 BRA `(.L_x_75) ;  /* 0x00000044006c8947 */ /* 0x006fea0003800000 */
.L_x_126:
[----:B------:R-:W-:Y:S02]  /*4d40*/  ULEA UR5, UR16, UR45, 0x4 ;  /* 0x0000002d10057291 */ /* 0x000fe4000f8e20ff */
[----:B------:R-:W-:Y:S04]  /*4d50*/  UIADD3 UR4, UPT, UPT, UR4, 0x50, URZ ;  /* 0x0000005004047890 */ /* 0x000fe8000fffe0ff */
[----:B------:R-:W-:Y:S03]  /*4d60*/  UPRMT UR4, URZ, 0x654, UR4 ;  /* 0x00000654ff047896 */ /* 0x000fe60008000004 */
[----:B------:R-:W3:Y:S01]  /*4d70*/  LDS.128 R4, [UR5+0xd0] ;  /* 0x0000d005ff047984 */ /* 0x000ee20008000c00 */
[----:B------:R-:W-:Y:S01]  /*4d80*/  @!PT LDS RZ, [RZ] ;  /* 0x00000000fffff984 */ /* 0x000fe20000000800 */
[----:B------:R-:W-:Y:S01]  /*4d90*/  @!PT LDS RZ, [RZ] ;  /* 0x00000000fffff984 */ /* 0x000fe20000000800 */
[----:B------:R-:W-:Y:S01]  /*4da0*/  @!PT LDS RZ, [RZ] ;  /* 0x00000000fffff984 */ /* 0x000fe20000000800 */
[----:B------:R-:W-:Y:S01]  /*4db0*/  @!PT LDS RZ, [RZ] ;  /* 0x00000000fffff984 */ /* 0x000fe20000000800 */
[----:B------:R4:W-:Y:S07]  /*4dc0*/  MEMBAR.ALL.CTA ;  /* 0x0000000000007992 */ /* 0x0009ee0000008000 */
[----:B----4-:R-:W4:Y:S02]  /*4dd0*/  FENCE.VIEW.ASYNC.S ;  /* 0x00000000000073c6 */ /* 0x010f240000000000 */
[----:B----4-:R-:W-:Y:S01]  /*4de0*/  SYNCS.ARRIVE.TRANS64.RED.A1T0 RZ, [UR4], RZ ;  /* 0x000000ffffff79a7 */ /* 0x010fe20008100404 */
[----:B---3--:R-:W-:Y:S11]  /*4df0*/  LOP3.LUT P0, RZ, R6, 0x1, RZ, 0xc0, !PT ;  /* 0x0000000106ff7812 */ /* 0x008ff6000780c0ff */
[----:B------:R-:W-:Y:S02]  /*4e00*/  @!UPT UIADD3 URZ, UPT, UPT, URZ, URZ, URZ ;  /* 0x000000fffffff290 */ /* 0x000fe4000fffe0ff */
[----:B------:R-:W-:Y:S01]  /*4e10*/  VOTEU.ANY UP0, P0 ;  /* 0x0000000000ff7886 */ /* 0x000fe20000000100 */
[----:B------:R-:W-:Y:S01]  /*4e20*/  PLOP3.LUT P3, PT, PT, PT, UP0, 0x80, 0x8 ;  /* 0x000000000008781c */ /* 0x000fe20003f6f008 */
[----:B------:R-:W-:Y:S01]  /*4e30*/  UP2UR UR49, UPR, URZ, 0x1 ;  /* 0x00000001ff317883 */ /* 0x000fe20008000000 */
[----:B------:R-:W-:Y:S02]  /*4e40*/  PLOP3.LUT P1, PT, PT, PT, UP0, 0x80, 0x8 ;  /* 0x000000000008781c */ /* 0x000fe40003f2f008 */
[----:B------:R-:W-:Y:S02]  /*4e50*/  PLOP3.LUT P2, PT, PT, PT, UP0, 0x80, 0x8 ;  /* 0x000000000008781c */ /* 0x000fe40003f4f008 */
[----:B------:R-:W-:Y:S01]  /*4e60*/  PLOP3.LUT P0, PT, PT, PT, UP0, 0x80, 0x8 ;  /* 0x000000000008781c */ /* 0x000fe20003f0f008 */
[----:B------:R-:W-:Y:S06]  /*4e70*/  UISETP.GE.AND UP0, UPT, UR41, 0x1, UPT ;  /* 0x000000012900788c */ /* 0x000fec000bf06270 */
[----:B--2---:R-:W-:Y:S02]  /*4e80*/  @P3 MOV R3, R4 ;  /* 0x0000000400033202 */ /* 0x004fe40000000f00 */
[----:B------:R-:W-:Y:S02]  /*4e90*/  @P1 LOP3.LUT R0, R5, 0xffff, RZ, 0xc0, !PT ;  /* 0x0000ffff05001812 */ /* 0x000fe400078ec0ff */
[----:B------:R-:W-:Y:S02]  /*4ea0*/  @P2 R2UR UR38, R3 ;  /* 0x00000000032622ca */ /* 0x000fe400000e0000 */
[----:B------:R-:W-:Y:S01]  /*4eb0*/  @P0 R2UR UR37, R0 ;  /* 0x00000000002502ca */ /* 0x000fe200000e0000 */
[----:B------:R-:W-:Y:S03]  /*4ec0*/  @!UPT UIADD3 URZ, UPT, UPT, URZ, URZ, URZ ;  /* 0x000000fffffff290 */ /* 0x000fe6000fffe0ff */
[----:B------:R-:W-:Y:S11]  /*4ed0*/  BRA.U !UP0, `(.L_x_76) ;  /* 0x0000000108c87547 */ /* 0x000ff6000b800000 */
[----:B------:R-:W2:Y:S01]  /*4ee0*/  LDCU UR7, c[0x0][0x370] ;  /* 0x00006e00ff0777ac */ /* 0x000ea20008000800 */
[----:B------:R-:W3:Y:S01]  /*4ef0*/  LDCU UR4, c[0x0][0x374] ;  /* 0x00006e80ff0477ac */ /* 0x000ee20008000800 */
[----:B-1----:R-:W-:Y:S02]  /*4f00*/  UISETP.NE.AND UP0, UPT, UR54, 0x1, UPT ;  /* 0x000000013600788c */ /* 0x002fe4000bf05270 */
[----:B------:R-:W-:Y:S02]  /*4f10*/  UIMAD.WIDE.U32 UR10, UR37, UR55, URZ ;  /* 0x00000037250a72a5 */ /* 0x000fe4000f8e00ff */
[----:B------:R-:W-:Y:S02]  /*4f20*/  UISETP.NE.AND UP1, UPT, UR44, 0x1, UPT ;  /* 0x000000012c00788c */ /* 0x000fe4000bf25270 */
[----:B------:R-:W-:Y:S02]  /*4f30*/  UISETP.NE.AND UP2, UPT, UR41, 0x1, UPT ;  /* 0x000000012900788c */ /* 0x000fe4000bf45270 */
[----:B------:R-:W-:Y:S02]  /*4f40*/  UIMAD.WIDE.U32 UR14, UR38, UR52, URZ ;  /* 0x00000034260e72a5 */ /* 0x000fe4000f8e00ff */
[----:B--2---:R-:W-:Y:S02]  /*4f50*/  UIMAD.WIDE.U32 UR12, UR7, UR52, URZ ;  /* 0x00000034070c72a5 */ /* 0x004fe4000f8e00ff */
[----:B---3--:R-:W-:Y:S07]  /*4f60*/  UIMAD.WIDE.U32 UR8, UR4, UR55, URZ ;  /* 0x00000037040872a5 */ /* 0x008fee000f8e00ff */
[----:B------:R-:W-:Y:S02]  /*4f70*/  UMOV UR5, UR9 ;  /* 0x0000000900057c82 */ /* 0x000fe40008000000 */
[----:B------:R-:W-:Y:S03]  /*4f80*/  @UP0 USHF.R.U32.HI UR4, URZ, UR63, UR5 ;  /* 0x0000003fff040299 */ /* 0x000fe60008011605 */
[----:B------:R-:W-:Y:S01]  /*4f90*/  UMOV UR5, UR11 ;  /* 0x0000000b00057c82 */ /* 0x000fe20008000000 */
[----:B------:R-:W-:Y:S02]  /*4fa0*/  UIMAD.WIDE.U32 UR8, UR4, UR42, URZ ;  /* 0x0000002a040872a5 */ /* 0x000fe4000f8e00ff */
[----:B------:R-:W-:Y:S03]  /*4fb0*/  USHF.R.U32.HI UR6, URZ, UR63, UR5 ;  /* 0x0000003fff067299 */ /* 0x000fe60008011605 */
[----:B------:R-:W-:Y:S01]  /*4fc0*/  UMOV UR5, UR13 ;  /* 0x0000000d00057c82 */ /* 0x000fe20008000000 */
[----:B------:R-:W-:Y:S02]  /*4fd0*/  USEL UR6, UR37, UR6, !UP0 ;  /* 0x0000000625067287 */ /* 0x000fe4000c000000 */
[----:B------:R-:W-:Y:S01]  /*4fe0*/  @UP1 USHF.R.U32.HI UR7, URZ, UR53, UR5 ;  /* 0x00000035ff071299 */ /* 0x000fe20008011605 */
[----:B------:R-:W-:Y:S02]  /*4ff0*/  UMOV UR8, UR9 ;  /* 0x0000000900087c82 */ /* 0x000fe40008000000 */
[----:B------:R-:W-:Y:S01]  /*5000*/  UMOV UR5, UR15 ;  /* 0x0000000f00057c82 */ /* 0x000fe20008000000 */
[----:B------:R-:W-:Y:S02]  /*5010*/  UIMAD.WIDE.U32 UR10, UR7, UR42, URZ ;  /* 0x0000002a070a72a5 */ /* 0x000fe4000f8e00ff */
[----:B------:R-:W-:Y:S02]  /*5020*/  @UP2 USHF.R.U32.HI UR4, URZ, UR43, UR8 ;  /* 0x0000002bff042299 */ /* 0x000fe40008011608 */
[----:B------:R-:W-:Y:S02]  /*5030*/  USHF.R.U32.HI UR5, URZ, UR53, UR5 ;  /* 0x00000035ff057299 */ /* 0x000fe40008011605 */
[----:B------:R-:W-:Y:S02]  /*5040*/  UIMAD UR4, UR41, UR4, URZ ;  /* 0x00000004290472a4 */ /* 0x000fe4000f8e02ff */
[----:B------:R-:W-:Y:S02]  /*5050*/  USEL UR5, UR38, UR5, !UP1 ;  /* 0x0000000526057287 */ /* 0x000fe4000c800000 */
[----:B------:R-:W-:Y:S01]  /*5060*/  UISETP.GE.AND UP0, UPT, UR6, UR4, UPT ;  /* 0x000000040600728c */ /* 0x000fe2000bf06270 */
[----:B------:R-:W-:Y:S02]  /*5070*/  UMOV UR10, UR11 ;  /* 0x0000000b000a7c82 */ /* 0x000fe40008000000 */
[----:B------:R-:W-:Y:S02]  /*5080*/  @UP2 USHF.R.U32.HI UR7, URZ, UR43, UR10 ;  /* 0x0000002bff072299 */ /* 0x000fe4000801160a */
[----:B------:R-:W-:Y:S02]  /*5090*/  UIMAD.WIDE.U32 UR10, UR6, UR42, URZ ;  /* 0x0000002a060a72a5 */ /* 0x000fe4000f8e00ff */
[----:B------:R-:W-:Y:S04]  /*50a0*/  UIMAD UR8, UR41, UR7, URZ ;  /* 0x00000007290872a4 */ /* 0x000fe8000f8e02ff */
[----:B------:R-:W-:Y:S02]  /*50b0*/  UISETP.GE.OR UP0, UPT, UR5, UR8, UP0 ;  /* 0x000000080500728c */ /* 0x000fe40008706670 */
[----:B------:R-:W-:Y:S02]  /*50c0*/  UIMAD.WIDE.U32 UR8, UR5, UR42, URZ ;  /* 0x0000002a050872a5 */ /* 0x000fe4000f8e00ff */
[----:B------:R-:W-:Y:S01]  /*50d0*/  UIADD3 UR8, UPT, UPT, -UR5, URZ, URZ ;  /* 0x000000ff05087290 */ /* 0x000fe2000fffe1ff */
[----:B------:R-:W-:Y:S02]  /*50e0*/  UMOV UR4, UR11 ;  /* 0x0000000b00047c82 */ /* 0x000fe40008000000 */
[----:B------:R-:W-:Y:S04]  /*50f0*/  USHF.R.U32.HI UR4, URZ, UR43, UR4 ;  /* 0x0000002bff047299 */ /* 0x000fe80008011604 */
[----:B------:R-:W-:Y:S03]  /*5100*/  USEL UR11, UR6, UR4, !UP2 ;  /* 0x00000004060b7287 */ /* 0x000fe6000d000000 */
[----:B------:R-:W-:Y:S01]  /*5110*/  @!UP0 UMOV UR4, UR9 ;  /* 0x0000000900048c82 */ /* 0x000fe20008000000 */
[----:B------:R-:W-:Y:S02]  /*5120*/  UIADD3 UR10, UPT, UPT, -UR11, URZ, URZ ;  /* 0x000000ff0b0a7290 */ /* 0x000fe4000fffe1ff */
[----:B------:R-:W-:Y:S02]  /*5130*/  @!UP0 USHF.R.U32.HI UR4, URZ, UR43, UR4 ;  /* 0x0000002bff048299 */ /* 0x000fe40008011604 */
[----:B------:R-:W-:Y:S02]  /*5140*/  UIMAD UR10, UR41, UR10, UR6 ;  /* 0x0000000a290a72a4 */ /* 0x000fe4000f8e0206 */
[----:B------:R-:W-:Y:S02]  /*5150*/  @!UP0 USEL UR4, UR5, UR4, !UP2 ;  /* 0x0000000405048287 */ /* 0x000fe4000d000000 */
[----:B------:R-:W-:Y:S02]  /*5160*/  UIADD3 UR9, UPT, UPT, -UR6, URZ, URZ ;  /* 0x000000ff06097290 */ /* 0x000fe4000fffe1ff */
[----:B------:R-:W-:Y:S02]  /*5170*/  @!UP0 UIMAD UR10, UR7, UR10, UR4 ;  /* 0x0000000a070a82a4 */ /* 0x000fe4000f8e0204 */
[----:B------:R-:W-:Y:S02]  /*5180*/  @!UP0 UIADD3 UR11, UPT, UPT, UR11, -UR4, URZ ;  /* 0x800000040b0b8290 */ /* 0x000fe4000fffe0ff */
[----:B------:R-:W-:Y:S02]  /*5190*/  UIMAD UR7, UR44, UR8, UR38 ;  /* 0x000000082c0772a4 */ /* 0x000fe4000f8e0226 */
[----:B------:R-:W-:Y:S02]  /*51a0*/  @!UP0 UIMAD UR6, UR11, UR41, UR5 ;  /* 0x000000290b0682a4 */ /* 0x000fe4000f8e0205 */
[----:B------:R-:W-:Y:S01]  /*51b0*/  UIMAD UR4, UR54, UR9, UR37 ;  /* 0x00000009360472a4 */ /* 0x000fe2000f8e0225 */
[----:B------:R-:W-:Y:S02]  /*51c0*/  @!UP0 UMOV UR5, UR10 ;  /* 0x0000000a00058c82 */ /* 0x000fe40008000000 */
[----:B------:R-:W-:Y:S02]  /*51d0*/  UIMAD UR38, UR5, UR44, UR7 ;  /* 0x0000002c052672a4 */ /* 0x000fe4000f8e0207 */
[----:B------:R-:W-:Y:S11]  /*51e0*/  UIMAD UR37, UR6, UR54, UR4 ;  /* 0x00000036062572a4 */ /* 0x000ff6000f8e0204 */
[----:B------:R-:W-:Y:S01]  /*51f0*/  @!UPT UIADD3 URZ, UPT, UPT, URZ, URZ, URZ ;  /* 0x000000fffffff290 */ /* 0x000fe2000fffe0ff */
.L_x_76:
[----:B-1----:R-:W-:Y:S02]  /*5200*/  UISETP.NE.AND UP0, UPT, UR40, 0x1, UPT ;  /* 0x000000012800788c */ /* 0x002fe4000bf05270 */
[----:B------:R-:W-:Y:S02]  /*5210*/  UISETP.NE.AND UP1, UPT, UR49, URZ, UPT ;  /* 0x000000ff3100728c */ /* 0x000fe4000bf25270 */
[----:B------:R-:W-:Y:S04]  /*5220*/  UIADD3 UR48, UPT, UPT, UR16, 0x1, URZ ;  /* 0x0000000110307890 */ /* 0x000fe8000fffe0ff */
[----:B------:R-:W-:Y:S02]  /*5230*/  PLOP3.LUT P1, PT, PT, PT, UP1, 0x80, 0x8 ;  /* 0x000000000008781c */ /* 0x000fe40003f2f018 */
[----:B------:R-:W-:Y:S01]  /*5240*/  PLOP3.LUT P0, PT, PT, PT, UP1, 0x80, 0x8 ;  /* 0x000000000008781c */ /* 0x000fe20003f0f018 */
[----:B------:R-:W1:Y:S01]  /*5250*/  @!UP0 LDCU.128 UR12, c[0x0][0xb10] ;  /* 0x00016200ff0c87ac */ /* 0x000e620008000c00 */
[----:B------:R-:W2:Y:S09]  /*5260*/  @!UP0 LDCU UR5, c[0x0][0xb0c] ;  /* 0x00016180ff0587ac */ /* 0x000eb20008000800 */
[----:B------:R-:W-:Y:S01]  /*5270*/  @P1 SHF.R.U32.HI R4, RZ, 0x10, R5 ;  /* 0x00000010ff041819 */ /* 0x000fe20000011605 */
[----:B------:R-:W3:Y:S03]  /*5280*/  @!UP0 LDCU UR10, c[0x0][0xb20] ;  /* 0x00016400ff0a87ac */ /* 0x000ee60008000800 */
[----:B------:R-:W-:Y:S01]  /*5290*/  @P0 R2UR UR56, R4 ;  /* 0x00000000043802ca */ /* 0x000fe200000e0000 */
[----:B-1----:R-:W-:Y:S02]  /*52a0*/  UIMAD.WIDE.U32 UR8, UR38, UR12, URZ ;  /* 0x0000000c260872a5 */ /* 0x002fe4000f8e00ff */
[----:B------:R-:W-:Y:S02]  /*52b0*/  UIMAD.WIDE.U32 UR6, UR37, UR15, URZ ;  /* 0x0000000f250672a5 */ /* 0x000fe4000f8e00ff */
[----:B------:R-:W-:Y:S03]  /*52c0*/  @!UP0 UISETP.NE.AND UP1, UPT, UR14, 0x1, UPT ;  /* 0x000000010e00888c */ /* 0x000fe6000bf25270 */
[----:B------:R-:W-:Y:S01]  /*52d0*/  @!UP0 UMOV UR4, UR9 ;  /* 0x0000000900048c82 */ /* 0x000fe20008000000 */
[----:B--2---:R-:W-:Y:S02]  /*52e0*/  @!UP0 UISETP.NE.AND UP2, UPT, UR5, 0x1, UPT ;  /* 0x000000010500888c */ /* 0x004fe4000bf45270 */
[----:B------:R-:W-:Y:S01]  /*52f0*/  @!UP0 USHF.R.U32.HI UR4, URZ, UR13, UR4 ;  /* 0x0000000dff048299 */ /* 0x000fe20008011604 */
[----:B------:R-:W-:Y:S02]  /*5300*/  @!UP0 UMOV UR6, UR7 ;  /* 0x0000000700068c82 */ /* 0x000fe40008000000 */
[----:B---3--:R-:W-:Y:S02]  /*5310*/  @!UP0 USHF.R.U32.HI UR6, URZ, UR10, UR6 ;  /* 0x0000000aff068299 */ /* 0x008fe40008011606 */
[----:B------:R-:W-:Y:S02]  /*5320*/  @!UP0 USEL UR7, UR38, UR4, !UP2 ;  /* 0x0000000426078287 */ /* 0x000fe4000d000000 */
[----:B------:R-:W-:Y:S04]  /*5330*/  @!UP0 USEL UR6, UR37, UR6, !UP1 ;  /* 0x0000000625068287 */ /* 0x000fe8000c800000 */
[----:B------:R-:W-:Y:S02]  /*5340*/  @!UP0 UIADD3 UR4, UPT, UPT, -UR7, UR6, URZ ;  /* 0x0000000607048290 */ /* 0x000fe4000fffe1ff */
[----:B------:R-:W-:Y:S02]  /*5350*/  @!UP0 UIADD3 UR6, UPT, UPT, UR7, -UR6, URZ ;  /* 0x8000000607068290 */ /* 0x000fe4000fffe0ff */
[----:B------:R-:W-:Y:S02]  /*5360*/  UIADD3 UR7, UPT, UPT, UR45, 0x100, URZ ;  /* 0x000001002d077890 */ /* 0x000fe4000fffe0ff */
[----:B------:R-:W-:Y:S02]  /*5370*/  @!UP0 UIMAD UR38, UR4, UR5, UR38 ;  /* 0x00000005042682a4 */ /* 0x000fe4000f8e0226 */
[----:B------:R-:W-:Y:S02]  /*5380*/  @!UP0 UIMAD UR37, UR6, UR14, UR37 ;  /* 0x0000000e062582a4 */ /* 0x000fe4000f8e0225 */
[----:B------:R-:W-:Y:S09]  /*5390*/  ULOP3.LUT UP0, URZ, UR7, 0x90, URZ, 0xc0, !UPT ;  /* 0x0000009007ff7892 */ /* 0x000ff2000f80c0ff */
[----:B------:R-:W-:Y:S05]  /*53a0*/  BRA.U !UP0, `(.L_x_77) ;  /* 0x0000000108407547 */ /* 0x000fea000b800000 */
[----:B------:R-:W1:Y:S01]  /*53b0*/  LDCU.64 UR8, c[0x4][0x80] ;  /* 0x01001000ff0877ac */ /* 0x000e620008000a00 */
[----:B------:R-:W-:Y:S01]  /*53c0*/  MOV R15, 0x0 ;  /* 0x00000000000f7802 */ /* 0x000fe20000000f00 */
[----:B------:R-:W-:Y:S02]  /*53d0*/  HFMA2 R12, -RZ, RZ, 0, 5.9604644775390625e-08 ;  /* 0x00000001ff0c7431 */ /* 0x000fe400000001ff */
[----:B------:R-:W-:Y:S02]  /*53e0*/  IMAD.MOV.U32 R8, RZ, RZ, 0x70 ;  /* 0x00000070ff087424 */ /* 0x000fe400078e00ff */
[----:B------:R-:W-:Y:S01]  /*53f0*/  IMAD.MOV.U32 R13, RZ, RZ, RZ ;  /* 0x000000ffff0d7224 */ /* 0x000fe200078e00ff */
[----:B------:R-:W2:Y:S01]  /*5400*/  LDCU.64 UR6, c[0x4][0x88] ;  /* 0x01001100ff0677ac */ /* 0x000ea20008000a00 */
[----:B------:R-:W3:Y:S01]  /*5410*/  LDC.64 R14, c[0x4][R15] ;  /* 0x010000000f0e7b82 */ /* 0x000ee20000000a00 */
[----:B------:R-:W4:Y:S01]  /*5420*/  LDCU.64 UR4, c[0x4][0x8] ;  /* 0x01000100ff0477ac */ /* 0x000f220008000a00 */
[----:B-1----:R-:W-:Y:S01]  /*5430*/  MOV R5, UR9 ;  /* 0x0000000900057c02 */ /* 0x002fe20008000f00 */
[----:B------:R-:W-:Y:S01]  /*5440*/  IMAD.U32 R4, RZ, RZ, UR8 ;  /* 0x00000008ff047e24 */ /* 0x000fe2000f8e00ff */
[----:B--2---:R-:W-:Y:S01]  /*5450*/  MOV R7, UR7 ;  /* 0x0000000700077c02 */ /* 0x004fe20008000f00 */
[----:B------:R-:W-:Y:S01]  /*5460*/  IMAD.U32 R6, RZ, RZ, UR6 ;  /* 0x00000006ff067e24 */ /* 0x000fe2000f8e00ff */
[----:B----4-:R-:W-:Y:S01]  /*5470*/  MOV R11, UR5 ;  /* 0x00000005000b7c02 */ /* 0x010fe20008000f00 */
[----:B------:R-:W-:Y:S02]  /*5480*/  IMAD.U32 R10, RZ, RZ, UR4 ;  /* 0x00000004ff0a7e24 */ /* 0x000fe4000f8e00ff */
[----:B------:R-:W-:Y:S07]  /*5490*/  LEPC R20, `(.L_x_77) ;  /* 0x000000001014794e */ /* 0x000fee0000000000 */
[----:B---3-5:R-:W-:Y:S05]  /*54a0*/  CALL.ABS.NOINC R14 ;  /* 0x000000000e007343 */ /* 0x028fea0003c00000 */
.L_x_77:
[----:B------:R-:W-:Y:S04]  /*54b0*/  UIADD3 UR4, UPT, UPT, UR45, 0x3900, URZ ;  /* 0x000039002d047890 */ /* 0x000fe8000fffe0ff */
        /* <DEDUP_REMOVED lines=18> */
.L_x_78:
[----:B------:R-:W-:Y:S01]  /*55e0*/  ISETP.NE.U32.AND P3, PT, R234, RZ, PT ;  /* 0x000000ffea00720c */ /* 0x000fe20003f65070 */
[----:B------:R-:W-:Y:S01]  /*55f0*/  UISETP.NE.AND UP1, UPT, UR61, URZ, UPT ;  /* 0x000000ff3d00728c */ /* 0x000fe2000bf25270 */
[----:B------:R-:W-:Y:S02]  /*5600*/  ISETP.NE.U32.AND P4, PT, R230, RZ, PT ;  /* 0x000000ffe600720c */ /* 0x000fe40003f85070 */
[----:B------:R-:W-:Y:S02]  /*5610*/  ISETP.NE.AND.EX P3, PT, R235, RZ, PT, P3 ;  /* 0x000000ffeb00720c */ /* 0x000fe40003f65330 */
[----:B------:R-:W-:Y:S02]  /*5620*/  PLOP3.LUT P1, PT, PT, PT, PT, 0x8, 0x80 ;  /* 0x000000000080781c */ /* 0x000fe40003f2e170 */
[----:B------:R-:W-:Y:S02]  /*5630*/  PLOP3.LUT P0, PT, PT, PT, UP1, 0x80, 0x8 ;  /* 0x000000000008781c */ /* 0x000fe40003f0f018 */
[----:B------:R-:W-:Y:S02]  /*5640*/  ISETP.NE.AND.EX P4, PT, R231, RZ, PT, P4 ;  /* 0x000000ffe700720c */ /* 0x000fe40003f85340 */
[----:B------:R-:W1:Y:S09]  /*5650*/  @UP1 LDCU.64 UR4, c[0x0][0x888] ;  /* 0x00011100ff0417ac */ /* 0x000e720008000a00 */
[----:B------:R-:W-:Y:S01]  /*5660*/  @P0 PLOP3.LUT P1, PT, P3, PT, PT, 0x80, 0x8 ;  /* 0x000000000008081c */ /* 0x000fe20001f2f070 */
[----:B-1----:R-:W-:Y:S04]  /*5670*/  @UP1 UISETP.NE.U32.AND UP0, UPT, UR4, URZ, UPT ;  /* 0x000000ff0400128c */ /* 0x002fe8000bf05070 */
[----:B------:R-:W-:Y:S04]  /*5680*/  @UP1 UISETP.NE.AND.EX UP0, UPT, UR5, URZ, UPT, UP0 ;  /* 0x000000ff0500128c */ /* 0x000fe8000bf05300 */
[----:B------:R-:W-:Y:S01]  /*5690*/  @UP1 USEL UR4, URZ, 0xffffffff, UP0 ;  /* 0xffffffffff041887 */ /* 0x000fe20008000000 */
[----:B------:R-:W-:Y:S11]  /*56a0*/  @!P3 BRA `(.L_x_79) ;  /* 0x000000000030b947 */ /* 0x000ff60003800000 */
[----:B------:R-:W-:Y:S01]  /*56b0*/  ISETP.NE.U32.AND P2, PT, R232, RZ, PT ;  /* 0x000000ffe800720c */ /* 0x000fe20003f45070 */
[----:B------:R-:W1:Y:S01]  /*56c0*/  LDCU.64 UR6, c[0x0][0x358] ;  /* 0x00006b00ff0677ac */ /* 0x000e620008000a00 */
[----:B------:R-:W-:Y:S02]  /*56d0*/  IMAD.MOV.U32 R236, RZ, RZ, 0x1 ;  /* 0x00000001ffec7424 */ /* 0x000fe400078e00ff */
[----:B------:R-:W-:Y:S11]  /*56e0*/  ISETP.NE.AND.EX P2, PT, R233, RZ, PT, P2 ;  /* 0x000000ffe900720c */ /* 0x000ff60003f45320 */
[----:B------:R-:W-:Y:S02]  /*56f0*/  @!UPT UIADD3 URZ, UPT, UPT, URZ, URZ, URZ ;  /* 0x000000fffffff290 */ /* 0x000fe4000fffe0ff */
[----:B------:R-:W2:Y:S01]  /*5700*/  @P2 LDC.64 R4, c[0x0][0x888] ;  /* 0x00022200ff042b82 */ /* 0x000ea20000000a00 */
[----:B------:R-:W-:Y:S04]  /*5710*/  @P2 IMAD R0, R234, UR36, RZ ;  /* 0x00000024ea002c24 */ /* 0x000fe8000f8e02ff */
[----:B--2---:R-:W-:Y:S04]  /*5720*/  @P2 IMAD.WIDE R4, R0, 0x4, R4 ;  /* 0x0000000400042825 */ /* 0x004fe800078e0204 */
[----:B------:R-:W-:Y:S01]  /*5730*/  HFMA2 R0, -RZ, RZ, 0, 5.9604644775390625e-08 ;  /* 0x00000001ff007431 */ /* 0x000fe200000001ff */
[----:B-1---5:R1:W5:Y:S04]  /*5740*/  @P2 LDG.E R121, desc[UR6][R4.64] ;  /* 0x0000000604792981 */ /* 0x022368000c1e1900 */
[----:B------:R-:W-:Y:S01]  /*5750*/  @!P2 PRMT R236, R0, 0x7610, R236 ;  /* 0x0000761000eca816 */ /* 0x000fe200000000ec */
[----:B-1----:R-:W2:Y:S06]  /*5760*/  @!P2 LDC R121, c[0x0][0x880] ;  /* 0x00022000ff79ab82 */ /* 0x002eac0000000800 */
.L_x_79:
[----:B------:R-:W-:Y:S05]  /*5770*/  @!P4 BRA `(.L_x_80) ;  /* 0x000000000028c947 */ /* 0x000fea0003800000 */
[----:B------:R-:W1:Y:S01]  /*5780*/  LDC.64 R4, c[0x0][0x8a8] ;  /* 0x00022a00ff047b82 */ /* 0x000e620000000a00 */
[----:B------:R-:W3:Y:S01]  /*5790*/  LDCU.64 UR6, c[0x0][0x358] ;  /* 0x00006b00ff0677ac */ /* 0x000ee20008000a00 */
[----:B-1----:R-:W-:Y:S04]  /*57a0*/  ISETP.NE.U32.AND P2, PT, R4, RZ, PT ;  /* 0x000000ff0400720c */ /* 0x002fe80003f45070 */
[----:B------:R-:W-:Y:S11]  /*57b0*/  ISETP.NE.AND.EX P2, PT, R5, RZ, PT, P2 ;  /* 0x000000ff0500720c */ /* 0x000ff60003f45320 */
[----:B------:R-:W-:Y:S02]  /*57c0*/  @!UPT UIADD3 URZ, UPT, UPT, URZ, URZ, URZ ;  /* 0x000000fffffff290 */ /* 0x000fe4000fffe0ff */
[----:B------:R-:W1:Y:S01]  /*57d0*/  @P2 LDC.64 R4, c[0x0][0x8a8] ;  /* 0x00022a00ff042b82 */ /* 0x000e620000000a00 */
[----:B------:R-:W-:Y:S04]  /*57e0*/  @P2 IMAD R0, R230, UR36, RZ ;  /* 0x00000024e6002c24 */ /* 0x000fe8000f8e02ff */
[----:B-1----:R-:W-:Y:S05]  /*57f0*/  @P2 IMAD.WIDE R4, R0, 0x4, R4 ;  /* 0x0000000400042825 */ /* 0x002fea00078e0204 */
[----:B---3-5:R1:W5:Y:S02]  /*5800*/  @P2 LDG.E R120, desc[UR6][R4.64] ;  /* 0x0000000604782981 */ /* 0x028364000c1e1900 */
[----:B-1----:R-:W3:Y:S02]  /*5810*/  @!P2 LDC R120, c[0x0][0x8a0] ;  /* 0x00022800ff78ab82 */ /* 0x002ee40000000800 */
.L_x_80:
[----:B--2--5:R-:W-:Y:S01]  /*5820*/  @P0 ISETP.NE.AND P4, PT, R121, RZ, PT ;  /* 0x000000ff7900020c */ /* 0x024fe20003f85270 */
[----:B------:R-:W-:Y:S01]  /*5830*/  IMAD.U32 R0, RZ, RZ, UR4 ;  /* 0x00000004ff007e24 */ /* 0x000fe2000f8e00ff */
[----:B------:R-:W-:Y:S01]  /*5840*/  @P0 LOP3.LUT P2, RZ, R236, 0xff, RZ, 0xc0, !PT ;  /* 0x000000ffecff0812 */ /* 0x000fe2000784c0ff */
[----:B------:R-:W-:Y:S01]  /*5850*/  IMAD.U32 R17, RZ, RZ, UR39 ;  /* 0x00000027ff117e24 */ /* 0x000fe2000f8e00ff */
[----:B------:R-:W-:Y:S01]  /*5860*/  @P0 SEL R3, RZ, 0xffffffff, P4 ;  /* 0xffffffffff030807 */ /* 0x000fe20002000000 */
[----:B------:R-:W-:Y:S01]  /*5870*/  IMAD.U32 R4, RZ, RZ, UR51 ;  /* 0x00000033ff047e24 */ /* 0x000fe2000f8e00ff */
[----:B------:R-:W-:Y:S01]  /*5880*/  BSSY B1, `(.L_x_81) ;  /* 0x0000053000017945 */ /* 0x000fe20003800000 */
[----:B------:R-:W-:Y:S02]  /*5890*/  PLOP3.LUT P5, PT, PT, PT, PT, 0x8, 0x80 ;  /* 0x000000000080781c */ /* 0x000fe40003fae170 */
[----:B------:R-:W-:Y:S02]  /*58a0*/  CS2R R146, SRZ ;  /* 0x0000000000927805 */ /* 0x000fe4000001ff00 */
[----:B------:R-:W-:Y:S02]  /*58b0*/  @P1 SEL R3, R0, R3, !P2 ;  /* 0x0000000300031207 */ /* 0x000fe40005000000 */
[----:B------:R-:W-:Y:S02]  /*58c0*/  CS2R R144, SRZ ;  /* 0x0000000000907805 */ /* 0x000fe4000001ff00 */
[----:B------:R-:W-:Y:S02]  /*58d0*/  LEA R17, R17, UR45, 0x3 ;  /* 0x0000002d11117c11 */ /* 0x000fe4000f8e18ff */
[----:B------:R-:W-:Y:S02]  /*58e0*/  CS2R R142, SRZ ;  /* 0x00000000008e7805 */ /* 0x000fe4000001ff00 */
[----:B------:R-:W-:Y:S02]  /*58f0*/  @P0 LOP3.LUT R3, R3, 0x1, RZ, 0xc0, !PT ;  /* 0x0000000103030812 */ /* 0x000fe400078ec0ff */
[----:B------:R-:W-:Y:S02]  /*5900*/  CS2R R140, SRZ ;  /* 0x00000000008c7805 */ /* 0x000fe4000001ff00 */
[----:B------:R-:W-:Y:S02]  /*5910*/  SHF.L.U32 R4, R4, 0x1f, RZ ;  /* 0x0000001f04047819 */ /* 0x000fe400000006ff */
[----:B------:R-:W-:Y:S02]  /*5920*/  CS2R R138, SRZ ;  /* 0x00000000008a7805 */ /* 0x000fe4000001ff00 */
[----:B------:R-:W-:Y:S02]  /*5930*/  ISETP.NE.U32.OR P1, PT, R3, 0x1, !P0 ;  /* 0x000000010300780c */ /* 0x000fe40004725470 */
[----:B------:R-:W-:Y:S02]  /*5940*/  CS2R R136, SRZ ;  /* 0x0000000000887805 */ /* 0x000fe4000001ff00 */
        /* <DEDUP_REMOVED lines=8> */
[----:B------:R-:W-:Y:S04]  /*59d0*/  @P1 SHF.L.U32 R0, R238, 0x1f, RZ ;  /* 0x0000001fee001819 */ /* 0x000fe800000006ff */
[----:B------:R-:W1:Y:S01]  /*59e0*/  @P1 SYNCS.PHASECHK.TRANS64.TRYWAIT P0, [UR45+0x20], R0 ;  /* 0x00002000ff0015a7 */ /* 0x000e62000800112d */
[----:B------:R2:W4:Y:S01]  /*59f0*/  SYNCS.PHASECHK.TRANS64.TRYWAIT P4, [R17+URZ+0x60], R4 ;  /* 0x00006004110075a7 */ /* 0x00052200080811ff */
[----:B-1----:R-:W-:Y:S01]  /*5a00*/  @P1 PLOP3.LUT P5, PT, P0, PT, PT, 0x8, 0x80 ;  /* 0x000000000080181c */ /* 0x002fe200007ae170 */
[----:B------:R-:W-:Y:S01]  /*5a10*/  @!UPT UIADD3 URZ, UPT, UPT, URZ, URZ, URZ ;  /* 0x000000fffffff290 */ /* 0x000fe2000fffe0ff */
[----:B--2-4-:R-:W-:Y:S11]  /*5a20*/  @!P1 BRA `(.L_x_82) ;  /* 0x0000000000e09947 */ /* 0x014ff60003800000 */
[----:B------:R-:W-:Y:S01]  /*5a30*/  ISETP.NE.U32.AND P0, PT, RZ, UR58, PT ;  /* 0x0000003aff007c0c */ /* 0x000fe2000bf05070 */
[----:B------:R-:W-:Y:S01]  /*5a40*/  BSSY B0, `(.L_x_83) ;  /* 0x0000025000007945 */ /* 0x000fe20003800000 */
[----:B------:R-:W-:Y:S02]  /*5a50*/  ISETP.NE.AND P2, PT, R121, RZ, PT ;  /* 0x000000ff7900720c */ /* 0x000fe40003f45270 */
[----:B------:R-:W-:Y:S02]  /*5a60*/  CS2R R150, SRZ ;  /* 0x0000000000967805 */ /* 0x000fe4000001ff00 */
[----:B------:R-:W-:Y:S02]  /*5a70*/  ISETP.NE.AND.EX P0, PT, RZ, UR59, PT, P0 ;  /* 0x0000003bff007c0c */ /* 0x000fe4000bf05300 */
[----:B------:R-:W-:Y:S02]  /*5a80*/  CS2R R148, SRZ ;  /* 0x0000000000947805 */ /* 0x000fe4000001ff00 */
[----:B------:R-:W-:Y:S02]  /*5a90*/  LOP3.LUT P1, RZ, R236, 0xff, RZ, 0xc0, !PT ;  /* 0x000000ffecff7812 */ /* 0x000fe4000782c0ff */
[----:B------:R-:W-:Y:S02]  /*5aa0*/  CS2R R126, SRZ ;  /* 0x00000000007e7805 */ /* 0x000fe4000001ff00 */
[----:B------:R-:W-:Y:S02]  /*5ab0*/  SEL R0, RZ, 0xffffffff, P2 ;  /* 0xffffffffff007807 */ /* 0x000fe40001000000 */
[----:B------:R-:W-:Y:S02]  /*5ac0*/  CS2R R124, SRZ ;  /* 0x00000000007c7805 */ /* 0x000fe4000001ff00 */
[----:B------:R-:W-:Y:S02]  /*5ad0*/  SEL R3, RZ, 0xffffffff, P0 ;  /* 0xffffffffff037807 */ /* 0x000fe40000000000 */
[----:B------:R-:W-:Y:S02]  /*5ae0*/  CS2R R130, SRZ ;  /* 0x0000000000827805 */ /* 0x000fe4000001ff00 */
[----:B------:R-:W-:Y:S02]  /*5af0*/  CS2R R128, SRZ ;  /* 0x0000000000807805 */ /* 0x000fe4000001ff00 */
[----:B------:R-:W-:Y:S02]  /*5b00*/  CS2R R134, SRZ ;  /* 0x0000000000867805 */ /* 0x000fe4000001ff00 */
[----:B------:R-:W-:Y:S02]  /*5b10*/  @P3 SEL R0, R3, R0, !P1 ;  /* 0x0000000003003207 */ /* 0x000fe40004800000 */
[----:B------:R-:W-:Y:S02]  /*5b20*/  CS2R R132, SRZ ;  /* 0x0000000000847805 */ /* 0x000fe4000001ff00 */
[----:B------:R-:W-:Y:S02]  /*5b30*/  CS2R R138, SRZ ;  /* 0x00000000008a7805 */ /* 0x000fe4000001ff00 */
[----:B------:R-:W-:Y:S02]  /*5b40*/  CS2R R136, SRZ ;  /* 0x0000000000887805 */ /* 0x000fe4000001ff00 */
[----:B------:R-:W-:Y:S02]  /*5b50*/  LOP3.LUT R0, R0, 0x1, RZ, 0xc0, !PT ;  /* 0x0000000100007812 */ /* 0x000fe400078ec0ff */
[----:B------:R-:W-:Y:S02]  /*5b60*/  CS2R R142, SRZ ;  /* 0x00000000008e7805 */ /* 0x000fe4000001ff00 */
[----:B------:R-:W-:Y:S02]  /*5b70*/  CS2R R140, SRZ ;  /* 0x00000000008c7805 */ /* 0x000fe4000001ff00 */
[----:B------:R-:W-:Y:S02]  /*5b80*/  CS2R R146, SRZ ;  /* 0x0000000000927805 */ /* 0x000fe4000001ff00 */
[----:B------:R-:W-:Y:S02]  /*5b90*/  ISETP.NE.U32.AND P0, PT, R0, 0x1, PT ;  /* 0x000000010000780c */ /* 0x000fe40003f05070 */
[----:B------:R-:W-:Y:S11]  /*5ba0*/  CS2R R144, SRZ ;  /* 0x0000000000907805 */ /* 0x000ff6000001ff00 */
[C---:B------:R-:W-:Y:S02]  /*5bb0*/  @P0 IMAD.SHL.U32 R0, R229.reuse, 0x10, RZ ;  /* 0x00000010e5000824 */ /* 0x040fe400078e00ff */
[C---:B------:R-:W-:Y:S02]  /*5bc0*/  @P0 IMAD.SHL.U32 R6, R229.reuse, 0x20, RZ ;  /* 0x00000020e5060824 */ /* 0x040fe400078e00ff */
[----:B------:R-:W-:Y:S01]  /*5bd0*/  @P0 IMAD.SHL.U32 R5, R229, 0x4, RZ ;  /* 0x00000004e5050824 */ /* 0x000fe200078e00ff */
[----:B------:R-:W-:Y:S02]  /*5be0*/  @P0 LOP3.LUT R0, R0, 0x600, RZ, 0xc0, !PT ;  /* 0x0000060000000812 */ /* 0x000fe400078ec0ff */
[----:B------:R-:W-:Y:S02]  /*5bf0*/  @P0 LOP3.LUT R3, R6, 0x80, RZ, 0xc0, !PT ;  /* 0x0000008006030812 */ /* 0x000fe400078ec0ff */
[--C-:B------:R-:W-:Y:S02]  /*5c00*/  @P0 LOP3.LUT R0, R0, 0x60, R6.reuse, 0xf8, !PT ;  /* 0x0000006000000812 */ /* 0x100fe400078ef806 */
[----:B------:R-:W-:Y:S02]  /*5c10*/  @P0 LOP3.LUT R3, R3, 0x10, R229, 0xf8, !PT ;  /* 0x0000001003030812 */ /* 0x000fe400078ef8e5 */
[----:B------:R-:W-:Y:S02]  /*5c20*/  @P0 LOP3.LUT R0, R0, 0x100, R6, 0xf8, !PT ;  /* 0x0000010000000812 */ /* 0x000fe400078ef806 */
[----:B------:R-:W-:Y:S04]  /*5c30*/  @P0 LOP3.LUT R5, R3, 0x10, R5, 0x78, !PT ;  /* 0x0000001003050812 */ /* 0x000fe800078e7805 */
[----:B------:R-:W-:Y:S01]  /*5c40*/  @P0 LOP3.LUT R5, R0, R5, RZ, 0xfc, !PT ;  /* 0x0000000500050212 */ /* 0x000fe200078efcff */
[----:B------:R-:W-:Y:S06]  /*5c50*/  @!P5 BRA `(.L_x_84) ;  /* 0x00000000000cd947 */ /* 0x000fec0003800000 */
[----:B------:R-:W-:Y:S04]  /*5c60*/  SHF.L.U32 R3, R238, 0x1f, RZ ;  /* 0x0000001fee037819 */ /* 0x000fe800000006ff */
[----:B------:R-:W1:Y:S02]  /*5c70*/  SYNCS.PHASECHK.TRANS64.TRYWAIT P1, [UR45+0x20], R3 ;  /* 0x00002003ff0075a7 */ /* 0x000e64000802112d */
[----:B-1----:R-:W-:Y:S05]  /*5c80*/  @!P1 BRA `(.L_x_85) ;  /* 0x0000003400b09947 */ /* 0x002fea0003800000 */
.L_x_84:
[----:B------:R-:W-:Y:S05]  /*5c90*/  BSYNC B0 ;  /* 0x0000000000007941 */ /* 0x000fea0003800000 */
.L_x_83:
[----:B------:R2:W4:Y:S01]  /*5ca0*/  @P0 LDS.128 R148, [R5+UR45+0x100] ;  /* 0x0001002d05940984 */ /* 0x0005220008000c00 */
[----:B------:R-:W-:Y:S01]  /*5cb0*/  UIADD3 UR4, UPT, UPT, UR45, 0x28, URZ ;  /* 0x000000282d047890 */ /* 0x000fe2000fffe0ff */
[----:B------:R-:W-:Y:S02]  /*5cc0*/  LOP3.LUT R238, R238, 0x1, RZ, 0x3c, !PT ;  /* 0x00000001eeee7812 */ /* 0x000fe400078e3cff */
[----:B------:R2:W1:Y:S01]  /*5cd0*/  @P0 LDS.128 R124, [R5+UR45+0x900] ;  /* 0x0009002d057c0984 */ /* 0x0004620008000c00 */
[----:B------:R-:W-:Y:S03]  /*5ce0*/  UPRMT UR4, UR62, 0x654, UR4 ;  /* 0x000006543e047896 */ /* 0x000fe60008000004 */
[----:B------:R2:W1:Y:S04]  /*5cf0*/  @P0 LDS.128 R128, [R5+UR45+0x1100] ;  /* 0x0011002d05800984 */ /* 0x0004680008000c00 */
[----:B------:R2:W1:Y:S04]  /*5d00*/  @P0 LDS.128 R132, [R5+UR45+0x1900] ;  /* 0x0019002d05840984 */ /* 0x0004680008000c00 */
[----:B------:R2:W1:Y:S04]  /*5d10*/  @P0 LDS.128 R136, [R5+UR45+0x2100] ;  /* 0x0021002d05880984 */ /* 0x0004680008000c00 */
[----:B------:R2:W1:Y:S04]  /*5d20*/  @P0 LDS.128 R140, [R5+UR45+0x2900] ;  /* 0x0029002d058c0984 */ /* 0x0004680008000c00 */
[----:B------:R2:W1:Y:S01]  /*5d30*/  @P0 LDS.128 R144, [R5+UR45+0x3100] ;  /* 0x0031002d05900984 */ /* 0x0004620008000c00 */
[----:B------:R-:W-:Y:S01]  /*5d40*/  @!PT LDS RZ, [RZ] ;  /* 0x00000000fffff984 */ /* 0x000fe20000000800 */
[----:B------:R-:W-:Y:S01]  /*5d50*/  @!PT LDS RZ, [RZ] ;  /* 0x00000000fffff984 */ /* 0x000fe20000000800 */
[----:B------:R-:W-:Y:S01]  /*5d60*/  @!PT LDS RZ, [RZ] ;  /* 0x00000000fffff984 */ /* 0x000fe20000000800 */
[----:B------:R-:W-:Y:S01]  /*5d70*/  @!PT LDS RZ, [RZ] ;  /* 0x00000000fffff984 */ /* 0x000fe20000000800 */
[----:B------:R5:W-:Y:S06]  /*5d80*/  MEMBAR.ALL.CTA ;  /* 0x0000000000007992 */ /* 0x000bec0000008000 */
[----:B-----5:R-:W5:Y:S02]  /*5d90*/  FENCE.VIEW.ASYNC.S ;  /* 0x00000000000073c6 */ /* 0x020f640000000000 */
[----:B-----5:R-:W-:Y:S01]  /*5da0*/  SYNCS.ARRIVE.TRANS64.RED.A1T0 RZ, [UR4], RZ ;  /* 0x000000ffffff79a7 */ /* 0x020fe20008100404 */
.L_x_82:
[----:B------:R-:W-:Y:S05]  /*5db0*/  BSYNC B1 ;  /* 0x0000000000017941 */ /* 0x000fea0003800000 */
.L_x_81:
[----:B------:R-:W-:Y:S05]  /*5dc0*/  @P4 BRA `(.L_x_86) ;  /* 0x0000000000084947 */ /* 0x000fea0003800000 */
[----:B------:R-:W5:Y:S02]  /*5dd0*/  SYNCS.PHASECHK.TRANS64.TRYWAIT P0, [R17+URZ+0x60], R4 ;  /* 0x00006004110075a7 */ /* 0x000f6400080011ff */
[----:B-----5:R-:W-:Y:S05]  /*5de0*/  @!P0 BRA `(.L_x_87) ;  /* 0x0000003400708947 */ /* 0x020fea0003800000 */
.L_x_86:
[----:B------:R-:W-:Y:S04]  /*5df0*/  ULEA.HI UR4, UR39, UR39, URZ, 0x1 ;  /* 0x0000002727047291 */ /* 0x000fe8000f8f08ff */
[----:B------:R-:W-:Y:S02]  /*5e00*/  USHF.R.U32.HI UR5, URZ, 0x1, UR4 ;  /* 0x00000001ff057899 */ /* 0x000fe40008011604 */
[----:B------:R-:W-:Y:S04]  /*5e10*/  ULOP3.LUT UR4, UR4, 0xffe, URZ, 0xc0, !UPT ;  /* 0x00000ffe04047892 */ /* 0x000fe8000f8ec0ff */
[----:B------:R-:W-:Y:S01]  /*5e20*/  UIADD3 UR4, UPT, UPT, -UR4, UR39, URZ ;  /* 0x0000002704047290 */ /* 0x000fe2000fffe1ff */
[----:B-1----:R-:W-:Y:S04]  /*5e30*/  IMAD.U32 R3, RZ, RZ, UR5 ;  /* 0x00000005ff037e24 */ /* 0x002fe8000f8e00ff */
[----:B------:R-:W-:Y:S01]  /*5e40*/  IMAD R3, R3, 0xe0, R2 ;  /* 0x000000e003037824 */ /* 0x000fe200078e0202 */
[----:B------:R-:W-:Y:S05]  /*5e50*/  MOV R0, UR4 ;  /* 0x0000000400007c02 */ /* 0x000fea0008000f00 */
[----:B------:R-:W-:Y:S05]  /*5e60*/  IMAD R16, R0, 0x100000, R3 ;  /* 0x0010000000107824 */ /* 0x000fea00078e0203 */
[----:B------:R-:W-:Y:S04]  /*5e70*/  SHF.R.U32.HI R0, RZ, 0x15, R16 ;  /* 0x00000015ff007819 */ /* 0x000fe80000011610 */
[----:B------:R-:W-:Y:S11]  /*5e80*/  LOP3.LUT P0, RZ, R0, 0x3, R237, 0x48, !PT ;  /* 0x0000000300ff7812 */ /* 0x000ff600078048ed */
[----:B------:R-:W-:Y:S02]  /*5e90*/  @!UPT UIADD3 URZ, UPT, UPT, URZ, URZ, URZ ;  /* 0x000000fffffff290 */ /* 0x000fe4000fffe0ff */
[----:B------:R-:W-:Y:S05]  /*5ea0*/  @!P0 BRA `(.L_x_88) ;  /* 0x0000000000408947 */ /* 0x000fea0003800000 */
[----:B------:R-:W2:Y:S01]  /*5eb0*/  LDCU.64 UR8, c[0x4][0x70] ;  /* 0x01000e00ff0877ac */ /* 0x000ea20008000a00 */
[----:B------:R-:W-:Y:S01]  /*5ec0*/  MOV R15, 0x0 ;  /* 0x00000000000f7802 */ /* 0x000fe20000000f00 */
[----:B------:R-:W-:Y:S02]  /*5ed0*/  HFMA2 R12, -RZ, RZ, 0, 5.9604644775390625e-08 ;  /* 0x00000001ff0c7431 */ /* 0x000fe400000001ff */
[----:B------:R-:W-:Y:S02]  /*5ee0*/  IMAD.MOV.U32 R8, RZ, RZ, 0x192 ;  /* 0x00000192ff087424 */ /* 0x000fe400078e00ff */
[----:B------:R-:W-:Y:S01]  /*5ef0*/  IMAD.MOV.U32 R13, RZ, RZ, RZ ;  /* 0x000000ffff0d7224 */ /* 0x000fe200078e00ff */
[----:B------:R-:W1:Y:S01]  /*5f00*/  LDCU.64 UR6, c[0x4][0x78] ;  /* 0x01000f00ff0677ac */ /* 0x000e620008000a00 */
[----:B------:R-:W3:Y:S01]  /*5f10*/  LDC.64 R14, c[0x4][R15] ;  /* 0x010000000f0e7b82 */ /* 0x000ee20000000a00 */
[----:B------:R-:W5:Y:S01]  /*5f20*/  LDCU.64 UR4, c[0x4][0x10] ;  /* 0x01000200ff0477ac */ /* 0x000f620008000a00 */
[----:B--2---:R-:W-:Y:S01]  /*5f30*/  MOV R5, UR9 ;  /* 0x0000000900057c02 */ /* 0x004fe20008000f00 */
[----:B------:R-:W-:Y:S01]  /*5f40*/  IMAD.U32 R4, RZ, RZ, UR8 ;  /* 0x00000008ff047e24 */ /* 0x000fe2000f8e00ff */
[----:B-1----:R-:W-:Y:S01]  /*5f50*/  MOV R7, UR7 ;  /* 0x0000000700077c02 */ /* 0x002fe20008000f00 */
[----:B------:R-:W-:Y:S01]  /*5f60*/  IMAD.U32 R6, RZ, RZ, UR6 ;  /* 0x00000006ff067e24 */ /* 0x000fe2000f8e00ff */
[----:B-----5:R-:W-:Y:S01]  /*5f70*/  MOV R11, UR5 ;  /* 0x00000005000b7c02 */ /* 0x020fe20008000f00 */
[----:B------:R-:W-:Y:S02]  /*5f80*/  IMAD.U32 R10, RZ, RZ, UR4 ;  /* 0x00000004ff0a7e24 */ /* 0x000fe4000f8e00ff */
[----:B------:R-:W-:Y:S07]  /*5f90*/  LEPC R20, `(.L_x_88) ;  /* 0x000000001014794e */ /* 0x000fee0000000000 */
[----:B---34-:R-:W-:Y:S05]  /*5fa0*/  CALL.ABS.NOINC R14 ;  /* 0x000000000e007343 */ /* 0x018fea0003c00000 */
.L_x_88:
[----:B------:R-:W-:Y:S05]  /*5fb0*/  WARPSYNC.ALL ;  /* 0x0000000000007948 */ /* 0x000fea0003800000 */
[C---:B------:R-:W-:Y:S01]  /*5fc0*/  R2UR UR4, R16.reuse ;  /* 0x00000000100472ca */ /* 0x040fe200000e0000 */
[----:B------:R-:W-:Y:S05]  /*5fd0*/  VIADD R0, R16, 0x20 ;  /* 0x0000002010007836 */ /* 0x000fea0000000000 */
[----:B------:R-:W-:Y:S04]  /*5fe0*/  SHF.R.U32.HI R0, RZ, 0x15, R0 ;  /* 0x00000015ff007819 */ /* 0x000fe80000011600 */
[----:B------:R-:W-:Y:S03]  /*5ff0*/  LOP3.LUT P0, RZ, R0, 0x3, R237, 0x48, !PT ;  /* 0x0000000300ff7812 */ /* 0x000fe600078048ed */
[----:B------:R-:W1:Y:S01]  /*6000*/  LDTM.16dp32bit_t0_t15.x16 R104, tmem[UR4] ;  /* 0x00000004006879ee */ /* 0x000e620008a00000 */
[----:B------:R-:W1:Y:S09]  /*6010*/  LDTM.16dp32bit_t16_t31.x16 R104, tmem[UR4+0x10] ;  /* 0x00001004006879ee */ /* 0x000e720008a20000 */
[----:B-1----:R-:W-:Y:S05]  /*6020*/  @!P0 BRA `(.L_x_89) ;  /* 0x0000000000408947 */ /* 0x002fea0003800000 */
        /* <DEDUP_REMOVED lines=16> */
.L_x_89:
[----:B------:R-:W-:Y:S05]  /*6130*/  WARPSYNC.ALL ;  /* 0x0000000000007948 */ /* 0x000fea0003800000 */
[C---:B------:R-:W-:Y:S01]  /*6140*/  R2UR UR4, R16.reuse ;  /* 0x00000000100472ca */ /* 0x040fe200000e0000 */
[----:B------:R-:W-:Y:S05]  /*6150*/  VIADD R0, R16, 0x40 ;  /* 0x0000004010007836 */ /* 0x000fea0000000000 */
[----:B------:R-:W-:Y:S04]  /*6160*/  SHF.R.U32.HI R0, RZ, 0x15, R0 ;  /* 0x00000015ff007819 */ /* 0x000fe80000011600 */
[----:B------:R-:W-:Y:S03]  /*6170*/  LOP3.LUT P0, RZ, R0, 0x3, R237, 0x48, !PT ;  /* 0x0000000300ff7812 */ /* 0x000fe600078048ed */
[----:B------:R-:W1:Y:S01]  /*6180*/  LDTM.16dp32bit_t0_t15.x16 R88, tmem[UR4+0x20] ;  /* 0x00002004005879ee */ /* 0x000e620008a00000 */
        /* <DEDUP_REMOVED lines=18> */
.L_x_90:
        /* <DEDUP_REMOVED lines=24> */
.L_x_91:
        /* <DEDUP_REMOVED lines=24> */
.L_x_92:
        /* <DEDUP_REMOVED lines=24> */
.L_x_93:
        /* <DEDUP_REMOVED lines=24> */
.L_x_94:
[----:B------:R-:W-:Y:S01]  /*68b0*/  LOP3.LUT P0, RZ, R229, 0x60, RZ, 0xc0, !PT ;  /* 0x00000060e5ff7812 */ /* 0x000fe2000780c0ff */
[----:B------:R-:W-:Y:S05]  /*68c0*/  WARPSYNC.ALL ;  /* 0x0000000000007948 */ /* 0x000fea0003800000 */
[----:B------:R-:W-:Y:S01]  /*68d0*/  R2UR UR4, R16 ;  /* 0x00000000100472ca */ /* 0x000fe200000e0000 */
[C---:B---3--:R-:W-:Y:S01]  /*68e0*/  IMAD R23, R120.reuse, R109, RZ ;  /* 0x0000006d78177224 */ /* 0x048fe200078e02ff */
[----:B------:R-:W-:Y:S01]  /*68f0*/  R2UR UR5, R17 ;  /* 0x00000000110572ca */ /* 0x000fe200000e0000 */
[C---:B------:R-:W-:Y:S01]  /*6900*/  IMAD R0, R120.reuse, R104, RZ ;  /* 0x0000006878007224 */ /* 0x040fe200078e02ff */
[C---:B----4-:R-:W-:Y:S01]  /*6910*/  PRMT R228, R149.reuse, 0x8880, RZ ;  /* 0x0000888095e47816 */ /* 0x050fe200000000ff */
[----:B------:R-:W-:Y:S01]  /*6920*/  IMAD R109, R120, R115, RZ ;  /* 0x00000073786d7224 */ /* 0x000fe200078e02ff */
[----:B------:R-:W-:Y:S01]  /*6930*/  SHF.L.U32 R115, R148, 0x10, RZ ;  /* 0x0000001094737819 */ /* 0x000fe200000006ff */
[C---:B------:R-:W-:Y:S01]  /*6940*/  IMAD R22, R120.reuse, R108, RZ ;  /* 0x0000006c78167224 */ /* 0x040fe200078e02ff */
[----:B------:R-:W-:Y:S01]  /*6950*/  SHF.L.U32 R227, R149, 0x10, RZ ;  /* 0x0000001095e37819 */ /* 0x000fe200000006ff */
[C---:B------:R-:W-:Y:S01]  /*6960*/  IMAD R3, R120.reuse, R105, RZ ;  /* 0x0000006978037224 */ /* 0x040fe200078e02ff */
[----:B------:R-:W-:Y:S01]  /*6970*/  SHF.R.S32.HI R115, RZ, 0x18, R115 ;  /* 0x00000018ff737819 */ /* 0x000fe20000011473 */
[----:B------:R-:W-:Y:S01]  /*6980*/  IMAD R105, R120, R111, RZ ;  /* 0x0000006f78697224 */ /* 0x000fe200078e02ff */
[C---:B------:R-:W-:Y:S01]  /*6990*/  PRMT R223, R150.reuse, 0x8880, RZ ;  /* 0x0000888096df7816 */ /* 0x040fe200000000ff */
[----:B--2---:R-:W-:Y:S01]  /*69a0*/  LDTM.16dp32bit_t0_t15.x16 R4, tmem[UR4+0xc0] ;  /* 0x0000c004000479ee */ /* 0x004fe20008a00000 */
[----:B------:R-:W1:Y:S01]  /*69b0*/  LDTM.16dp32bit_t16_t31.x16 R4, tmem[UR4+0xd0] ;  /* 0x0000d004000479ee */ /* 0x000e620008a20000 */
[----:B------:R-:W-:Y:S01]  /*69c0*/  SHF.L.U32 R222, R150, 0x10, RZ ;  /* 0x0000001096de7819 */ /* 0x000fe200000006ff */
[----:B------:R-:W-:Y:S01]  /*69d0*/  IMAD R104, R120, R110, RZ ;  /* 0x0000006e78687224 */ /* 0x000fe200078e02ff */
[----:B------:R-:W-:Y:S01]  /*69e0*/  SHF.L.U32 R217, R150, 0x8, RZ ;  /* 0x0000000896d97819 */ /* 0x000fe200000006ff */
[----:B------:R-:W-:Y:S01]  /*69f0*/  IMAD R108, R120, R114, RZ ;  /* 0x00000072786c7224 */ /* 0x000fe200078e02ff */
[----:B------:R-:W-:Y:S01]  /*6a00*/  PRMT R114, R148, 0x8880, RZ ;  /* 0x0000888094727816 */ /* 0x000fe200000000ff */
[----:B------:R-:W-:Y:S01]  /*6a10*/  IMAD R110, R120, R116, RZ ;  /* 0x00000074786e7224 */ /* 0x000fe200078e02ff */
[----:B------:R-:W-:Y:S01]  /*6a20*/  SHF.L.U32 R116, R148, 0x8, RZ ;  /* 0x0000000894747819 */ /* 0x000fe200000006ff */
[C---:B------:R-:W-:Y:S01]  /*6a30*/  IMAD R20, R120.reuse, R106, RZ ;  /* 0x0000006a78147224 */ /* 0x040fe200078e02ff */
[----:B------:R-:W-:Y:S01]  /*6a40*/  PRMT R216, R151, 0x8880, RZ ;  /* 0x0000888097d87816 */ /* 0x000fe200000000ff */
[----:B------:R-:W-:Y:S01]  /*6a50*/  IMAD R111, R120, R117, RZ ;  /* 0x00000075786f7224 */ /* 0x000fe200078e02ff */
[----:B------:R-:W-:Y:S01]  /*6a60*/  SHF.R.S32.HI R116, RZ, 0x18, R116 ;  /* 0x00000018ff747819 */ /* 0x000fe20000011474 */
[----:B------:R-:W-:Y:S01]  /*6a70*/  IMAD R0, R114, R121, R0 ;  /* 0x0000007972007224 */ /* 0x000fe200078e0200 */
[----:B------:R-:W-:Y:S01]  /*6a80*/  SHF.R.S32.HI R117, RZ, 0x18, R148 ;  /* 0x00000018ff757819 */ /* 0x000fe20000011494 */
[----:B------:R-:W-:Y:S01]  /*6a90*/  IMAD R21, R120, R107, RZ ;  /* 0x0000006b78157224 */ /* 0x000fe200078e02ff */
[----:B------:R-:W-:Y:S01]  /*6aa0*/  MOV R114, R228 ;  /* 0x000000e400727202 */ /* 0x000fe20000000f00 */
[-C--:B------:R-:W-:Y:S01]  /*6ab0*/  IMAD R3, R115, R121.reuse, R3 ;  /* 0x0000007973037224 */ /* 0x080fe200078e0203 */
[----:B------:R-:W-:Y:S01]  /*6ac0*/  SHF.R.S32.HI R115, RZ, 0x18, R227 ;  /* 0x00000018ff737819 */ /* 0x000fe200000114e3 */
[-C--:B------:R-:W-:Y:S01]  /*6ad0*/  IMAD R20, R116, R121.reuse, R20 ;  /* 0x0000007974147224 */ /* 0x080fe200078e0214 */
[----:B------:R-:W-:Y:S01]  /*6ae0*/  SHF.L.U32 R214, R151, 0x10, RZ ;  /* 0x0000001097d67819 */ /* 0x000fe200000006ff */
[-C--:B------:R-:W-:Y:S01]  /*6af0*/  IMAD R21, R117, R121.reuse, R21 ;  /* 0x0000007975157224 */ /* 0x080fe200078e0215 */
[----:B------:R-:W-:Y:S01]  /*6b00*/  PRMT R225, R124, 0x8880, RZ ;  /* 0x000088807ce17816 */ /* 0x000fe200000000ff */
[----:B------:R-:W-:Y:S01]  /*6b10*/  IMAD.SHL.U32 R226, R149, 0x100, RZ ;  /* 0x0000010095e27824 */ /* 0x000fe200078e00ff */
[----:B------:R-:W-:Y:S01]  /*6b20*/  SHF.R.S32.HI R122, RZ, 0x18, R151 ;  /* 0x00000018ff7a7819 */ /* 0x000fe20000011497 */
[C---:B------:R-:W-:Y:S01]  /*6b30*/  IMAD R106, R120.reuse, R112, RZ ;  /* 0x00000070786a7224 */ /* 0x040fe200078e02ff */
[----:B------:R-:W-:Y:S01]  /*6b40*/  I2IP.S8.S32.SAT R116, R21, R20, RZ ;  /* 0x0000001415747239 */ /* 0x000fe200000014ff */
[----:B------:R-:W-:Y:S01]  /*6b50*/  IMAD R112, R120, R118, RZ ;  /* 0x0000007678707224 */ /* 0x000fe200078e02ff */
[----:B------:R-:W-:Y:S01]  /*6b60*/  SHF.R.S32.HI R20, RZ, 0x18, R226 ;  /* 0x00000018ff147819 */ /* 0x000fe200000114e2 */
[-C--:B------:R-:W-:Y:S01]  /*6b70*/  IMAD R22, R114, R121.reuse, R22 ;  /* 0x0000007972167224 */ /* 0x080fe200078e0216 */
[----:B------:R-:W-:Y:S01]  /*6b80*/  SHF.R.S32.HI R118, RZ, 0x18, R149 ;  /* 0x00000018ff767819 */ /* 0x000fe20000011495 */
[----:B------:R-:W-:Y:S01]  /*6b90*/  IMAD R23, R115, R121, R23 ;  /* 0x0000007973177224 */ /* 0x000fe200078e0217 */
[----:B------:R-:W-:Y:S01]  /*6ba0*/  MOV R21, R223 ;  /* 0x000000df00157202 */ /* 0x000fe20000000f00 */
[----:B------:R-:W-:Y:S01]  /*6bb0*/  IMAD R104, R20, R121, R104 ;  /* 0x0000007914687224 */ /* 0x000fe200078e0268 */
[----:B------:R-:W-:Y:S01]  /*6bc0*/  SHF.R.S32.HI R114, RZ, 0x18, R222 ;  /* 0x00000018ff727819 */ /* 0x000fe200000114de */
[----:B------:R-:W-:Y:S01]  /*6bd0*/  IMAD R107, R120, R113, RZ ;  /* 0x00000071786b7224 */ /* 0x000fe200078e02ff */
[----:B------:R-:W-:Y:S01]  /*6be0*/  SHF.R.S32.HI R20, RZ, 0x18, R217 ;  /* 0x00000018ff147819 */ /* 0x000fe200000114d9 */
[----:B------:R-:W-:Y:S01]  /*6bf0*/  IMAD R105, R118, R121, R105 ;  /* 0x0000007976697224 */ /* 0x000fe200078e0269 */
[----:B------:R-:W-:Y:S01]  /*6c00*/  I2IP.S8.S32.SAT R116, R3, R0, R116 ;  /* 0x0000000003747239 */ /* 0x000fe20000001474 */
[----:B------:R-:W-:Y:S01]  /*6c10*/  IMAD R113, R120, R119, RZ ;  /* 0x0000007778717224 */ /* 0x000fe200078e02ff */
[----:B------:R-:W-:Y:S01]  /*6c20*/  SHF.R.S32.HI R119, RZ, 0x18, R150 ;  /* 0x00000018ff777819 */ /* 0x000fe20000011496 */
[----:B------:R-:W-:Y:S01]  /*6c30*/  IMAD R106, R21, R121, R106 ;  /* 0x00000079156a7224 */ /* 0x000fe200078e026a */
[----:B------:R-:W-:Y:S01]  /*6c40*/  SHF.L.U32 R224, R124, 0x10, RZ ;  /* 0x000000107ce07819 */ /* 0x000fe200000006ff */
[----:B------:R-:W-:Y:S01]  /*6c50*/  IMAD.SHL.U32 R212, R151, 0x100, RZ ;  /* 0x0000010097d47824 */ /* 0x000fe200078e00ff */
[----:B------:R-:W-:Y:S01]  /*6c60*/  MOV R0, R225 ;  /* 0x000000e100007202 */ /* 0x000fe20000000f00 */
[-C--:B------:R-:W-:Y:S01]  /*6c70*/  IMAD R107, R114, R121.reuse, R107 ;  /* 0x00000079726b7224 */ /* 0x080fe200078e026b */
[----:B------:R-:W-:Y:S01]  /*6c80*/  SHF.R.S32.HI R114, RZ, 0x18, R214 ;  /* 0x00000018ff727819 */ /* 0x000fe200000114d6 */
[----:B------:R-:W-:Y:S01]  /*6c90*/  IMAD.MOV.U32 R21, RZ, RZ, R216 ;  /* 0x000000ffff157224 */ /* 0x000fe200078e00d8 */
[----:B------:R-:W-:Y:S01]  /*6ca0*/  SHF.R.S32.HI R115, RZ, 0x18, R212 ;  /* 0x00000018ff737819 */ /* 0x000fe200000114d4 */
[-C--:B------:R-:W-:Y:S01]  /*6cb0*/  IMAD R108, R20, R121.reuse, R108 ;  /* 0x00000079146c7224 */ /* 0x080fe200078e026c */
[----:B------:R-:W-:Y:S01]  /*6cc0*/  SHF.L.U32 R221, R124, 0x8, RZ ;  /* 0x000000087cdd7819 */ /* 0x000fe200000006ff */
[-C--:B------:R-:W-:Y:S01]  /*6cd0*/  IMAD R109, R119, R121.reuse, R109 ;  /* 0x00000079776d7224 */ /* 0x080fe200078e026d */
[----:B------:R-:W-:Y:S01]  /*6ce0*/  SHF.R.S32.HI R3, RZ, 0x18, R224 ;  /* 0x00000018ff037819 */ /* 0x000fe200000114e0 */
[-C--:B------:R-:W-:Y:S01]  /*6cf0*/  IMAD R110, R21, R121.reuse, R110 ;  /* 0x00000079156e7224 */ /* 0x080fe200078e026e */
[C---:B------:R-:W-:Y:S01]  /*6d00*/  PRMT R220, R125.reuse, 0x8880, RZ ;  /* 0x000088807ddc7816 */ /* 0x040fe200000000ff */
[-C--:B------:R-:W-:Y:S01]  /*6d10*/  IMAD R111, R114, R121.reuse, R111 ;  /* 0x00000079726f7224 */ /* 0x080fe200078e026f */
[----:B------:R-:W-:Y:S01]  /*6d20*/  SHF.R.S32.HI R123, RZ, 0x18, R124 ;  /* 0x00000018ff7b7819 */ /* 0x000fe2000001147c */
[----:B------:R-:W-:Y:S01]  /*6d30*/  IMAD R88, R120, R88, RZ ;  /* 0x0000005878587224 */ /* 0x000fe200078e02ff */
[----:B------:R-:W-:Y:S01]  /*6d40*/  SHF.L.U32 R219, R125, 0x10, RZ ;  /* 0x000000107ddb7819 */ /* 0x000fe200000006ff */
[-C--:B------:R-:W-:Y:S01]  /*6d50*/  IMAD R112, R115, R121.reuse, R112 ;  /* 0x0000007973707224 */ /* 0x080fe200078e0270 */
[----:B------:R-:W-:Y:S01]  /*6d60*/  PRMT R210, R126, 0x8880, RZ ;  /* 0x000088807ed27816 */ /* 0x000fe200000000ff */
[----:B------:R-:W-:Y:S01]  /*6d70*/  IMAD R113, R122, R121, R113 ;  /* 0x000000797a717224 */ /* 0x000fe200078e0271 */
[----:B------:R-:W-:Y:S01]  /*6d80*/  SHF.R.S32.HI R20, RZ, 0x18, R219 ;  /* 0x00000018ff147819 */ /* 0x000fe200000114db */
[----:B------:R-:W-:Y:S01]  /*6d90*/  IMAD R89, R120, R89, RZ ;  /* 0x0000005978597224 */ /* 0x000fe200078e02ff */
[----:B------:R-:W-:Y:S01]  /*6da0*/  SHF.R.S32.HI R124, RZ, 0x18, R125 ;  /* 0x00000018ff7c7819 */ /* 0x000fe2000001147d */
[----:B------:R-:W-:Y:S01]  /*6db0*/  IMAD R88, R0, R121, R88 ;  /* 0x0000007900587224 */ /* 0x000fe200078e0258 */
[----:B------:R-:W-:Y:S01]  /*6dc0*/  SHF.R.S32.HI R0, RZ, 0x18, R221 ;  /* 0x00000018ff007819 */ /* 0x000fe200000114dd */
[----:B------:R-:W-:Y:S01]  /*6dd0*/  IMAD R90, R120, R90, RZ ;  /* 0x0000005a785a7224 */ /* 0x000fe200078e02ff */
[----:B------:R-:W-:Y:S01]  /*6de0*/  SHF.L.U32 R209, R126, 0x10, RZ ;  /* 0x000000107ed17819 */ /* 0x000fe200000006ff */
[----:B------:R-:W-:Y:S01]  /*6df0*/  IMAD R91, R120, R91, RZ ;  /* 0x0000005b785b7224 */ /* 0x000fe200078e02ff */
[----:B------:R-:W-:Y:S01]  /*6e00*/  SHF.L.U32 R207, R126, 0x8, RZ ;  /* 0x000000087ecf7819 */ /* 0x000fe200000006ff */
[----:B------:R-:W-:Y:S01]  /*6e10*/  IMAD.SHL.U32 R218, R125, 0x100, RZ ;  /* 0x000001007dda7824 */ /* 0x000fe200078e00ff */
[----:B------:R-:W-:Y:S01]  /*6e20*/  PRMT R204, R127, 0x8880, RZ ;  /* 0x000088807fcc7816 */ /* 0x000fe200000000ff */
[-C--:B------:R-:W-:Y:S01]  /*6e30*/  IMAD R89, R3, R121.reuse, R89 ;  /* 0x0000007903597224 */ /* 0x080fe200078e0259 */
[----:B------:R-:W-:Y:S01]  /*6e40*/  MOV R3, R220 ;  /* 0x000000dc00037202 */ /* 0x000fe20000000f00 */
[----:B------:R-:W-:Y:S01]  /*6e50*/  IMAD R92, R120, R92, RZ ;  /* 0x0000005c785c7224 */ /* 0x000fe200078e02ff */
[----:B------:R-:W-:Y:S01]  /*6e60*/  SHF.R.S32.HI R21, RZ, 0x18, R218 ;  /* 0x00000018ff157819 */ /* 0x000fe200000114da */
[----:B------:R-:W-:Y:S01]  /*6e70*/  IMAD R90, R0, R121, R90 ;  /* 0x00000079005a7224 */ /* 0x000fe200078e025a */
[----:B------:R-:W-:Y:S01]  /*6e80*/  MOV R0, R210 ;  /* 0x000000d200007202 */ /* 0x000fe20000000f00 */
[C---:B------:R-:W-:Y:S01]  /*6e90*/  IMAD R93, R120.reuse, R93, RZ ;  /* 0x0000005d785d7224 */ /* 0x040fe200078e02ff */
[----:B------:R-:W-:Y:S01]  /*6ea0*/  SHF.R.S32.HI R125, RZ, 0x18, R126 ;  /* 0x00000018ff7d7819 */ /* 0x000fe2000001147e */
[-C--:B------:R-:W-:Y:S01]  /*6eb0*/  IMAD R91, R123, R121.reuse, R91 ;  /* 0x000000797b5b7224 */ /* 0x080fe200078e025b */
[----:B------:R-:W-:Y:S01]  /*6ec0*/  SHF.L.U32 R202, R127, 0x10, RZ ;  /* 0x000000107fca7819 */ /* 0x000fe200000006ff */
[----:B------:R-:W-:Y:S01]  /*6ed0*/  IMAD R94, R120, R94, RZ ;  /* 0x0000005e785e7224 */ /* 0x000fe200078e02ff */
[----:B------:R-:W-:Y:S01]  /*6ee0*/  PRMT R215, R128, 0x8880, RZ ;  /* 0x0000888080d77816 */ /* 0x000fe200000000ff */
[----:B------:R-:W-:Y:S01]  /*6ef0*/  IMAD R92, R3, R121, R92 ;  /* 0x00000079035c7224 */ /* 0x000fe200078e025c */
[----:B------:R-:W-:Y:S01]  /*6f00*/  SHF.R.S32.HI R3, RZ, 0x18, R209 ;  /* 0x00000018ff037819 */ /* 0x000fe200000114d1 */
[----:B------:R-:W-:Y:S01]  /*6f10*/  IMAD R95, R120, R95, RZ ;  /* 0x0000005f785f7224 */ /* 0x000fe200078e02ff */
[----:B------:R-:W-:Y:S01]  /*6f20*/  SHF.R.S32.HI R126, RZ, 0x18, R127 ;  /* 0x00000018ff7e7819 */ /* 0x000fe2000001147f */
[-C--:B------:R-:W-:Y:S01]  /*6f30*/  IMAD R93, R20, R121.reuse, R93 ;  /* 0x00000079145d7224 */ /* 0x080fe200078e025d */
[----:B------:R-:W-:Y:S01]  /*6f40*/  SHF.R.S32.HI R20, RZ, 0x18, R202 ;  /* 0x00000018ff147819 */ /* 0x000fe200000114ca */
[----:B------:R-:W-:Y:S01]  /*6f50*/  IMAD R96, R120, R96, RZ ;  /* 0x0000006078607224 */ /* 0x000fe200078e02ff */
[C---:B------:R-:W-:Y:S01]  /*6f60*/  SHF.L.U32 R213, R128.reuse, 0x10, RZ ;  /* 0x0000001080d57819 */ /* 0x040fe200000006ff */
[-C--:B------:R-:W-:Y:S01]  /*6f70*/  IMAD R94, R21, R121.reuse, R94 ;  /* 0x00000079155e7224 */ /* 0x080fe200078e025e */
[----:B------:R-:W-:Y:S01]  /*6f80*/  SHF.L.U32 R211, R128, 0x8, RZ ;  /* 0x0000000880d37819 */ /* 0x000fe200000006ff */
[----:B------:R-:W-:Y:S01]  /*6f90*/  IMAD R95, R124, R121, R95 ;  /* 0x000000797c5f7224 */ /* 0x000fe200078e025f */
[C---:B------:R-:W-:Y:S01]  /*6fa0*/  PRMT R208, R129.reuse, 0x8880, RZ ;  /* 0x0000888081d07816 */ /* 0x040fe200000000ff */
[----:B------:R-:W-:Y:S01]  /*6fb0*/  IMAD R97, R120, R97, RZ ;  /* 0x0000006178617224 */ /* 0x000fe200078e02ff */
[----:B------:R-:W-:Y:S01]  /*6fc0*/  SHF.L.U32 R206, R129, 0x10, RZ ;  /* 0x0000001081ce7819 */ /* 0x000fe200000006ff */
[----:B------:R-:W-:Y:S01]  /*6fd0*/  IMAD R96, R0, R121, R96 ;  /* 0x0000007900607224 */ /* 0x000fe200078e0260 */
[----:B------:R-:W-:Y:S01]  /*6fe0*/  SHF.R.S32.HI R0, RZ, 0x18, R207 ;  /* 0x00000018ff007819 */ /* 0x000fe200000114cf */
[----:B------:R-:W-:Y:S01]  /*6ff0*/  IMAD R98, R120, R98, RZ ;  /* 0x0000006278627224 */ /* 0x000fe200078e02ff */
[----:B------:R-:W-:Y:S01]  /*7000*/  PRMT R198, R130, 0x8880, RZ ;  /* 0x0000888082c67816 */ /* 0x000fe200000000ff */
[----:B------:R-:W-:Y:S01]  /*7010*/  IMAD R99, R120, R99, RZ ;  /* 0x0000006378637224 */ /* 0x000fe200078e02ff */
[----:B------:R-:W-:Y:S01]  /*7020*/  SHF.L.U32 R197, R130, 0x10, RZ ;  /* 0x0000001082c57819 */ /* 0x000fe200000006ff */
[----:B------:R-:W-:Y:S01]  /*7030*/  IMAD.SHL.U32 R200, R127, 0x100, RZ ;  /* 0x000001007fc87824 */ /* 0x000fe200078e00ff */
[----:B------:R-:W-:Y:S01]  /*7040*/  SHF.R.S32.HI R127, RZ, 0x18, R128 ;  /* 0x00000018ff7f7819 */ /* 0x000fe20000011480 */
[-C--:B------:R-:W-:Y:S01]  /*7050*/  IMAD R97, R3, R121.reuse, R97 ;  /* 0x0000007903617224 */ /* 0x080fe200078e0261 */
[----:B------:R-:W-:Y:S01]  /*7060*/  MOV R3, R204 ;  /* 0x000000cc00037202 */ /* 0x000fe20000000f00 */
[----:B------:R-:W-:Y:S01]  /*7070*/  IMAD R100, R120, R100, RZ ;  /* 0x0000006478647224 */ /* 0x000fe200078e02ff */
[----:B------:R-:W-:Y:S01]  /*7080*/  SHF.R.S32.HI R21, RZ, 0x18, R200 ;  /* 0x00000018ff157819 */ /* 0x000fe200000114c8 */
[----:B------:R-:W-:Y:S01]  /*7090*/  IMAD R98, R0, R121, R98 ;  /* 0x0000007900627224 */ /* 0x000fe200078e0262 */
[----:B------:R-:W-:Y:S01]  /*70a0*/  SHF.R.S32.HI R128, RZ, 0x18, R129 ;  /* 0x00000018ff807819 */ /* 0x000fe20000011481 */
[----:B------:R-:W-:Y:S01]  /*70b0*/  IMAD R101, R120, R101, RZ ;  /* 0x0000006578657224 */ /* 0x000fe200078e02ff */
[----:B------:R-:W-:Y:S01]  /*70c0*/  SHF.L.U32 R196, R130, 0x8, RZ ;  /* 0x0000000882c47819 */ /* 0x000fe200000006ff */
[-C--:B------:R-:W-:Y:S01]  /*70d0*/  IMAD R99, R125, R121.reuse, R99 ;  /* 0x000000797d637224 */ /* 0x080fe200078e0263 */
[C---:B------:R-:W-:Y:S01]  /*70e0*/  PRMT R189, R131.reuse, 0x8880, RZ ;  /* 0x0000888083bd7816 */ /* 0x040fe200000000ff */
[C---:B------:R-:W-:Y:S01]  /*70f0*/  IMAD R102, R120.reuse, R102, RZ ;  /* 0x0000006678667224 */ /* 0x040fe200078e02ff */
[----:B------:R-:W-:Y:S01]  /*7100*/  SHF.L.U32 R188, R131, 0x10, RZ ;  /* 0x0000001083bc7819 */ /* 0x000fe200000006ff */
[----:B------:R-:W-:Y:S01]  /*7110*/  IMAD R100, R3, R121, R100 ;  /* 0x0000007903647224 */ /* 0x000fe200078e0264 */
[----:B------:R-:W-:Y:S01]  /*7120*/  SHF.R.S32.HI R3, RZ, 0x18, R213 ;  /* 0x00000018ff037819 */ /* 0x000fe200000114d5 */
[----:B------:R-:W-:Y:S01]  /*7130*/  IMAD R103, R120, R103, RZ ;  /* 0x0000006778677224 */ /* 0x000fe200078e02ff */
[----:B------:R-:W-:Y:S01]  /*7140*/  PRMT R203, R132, 0x8880, RZ ;  /* 0x0000888084cb7816 */ /* 0x000fe200000000ff */
[-C--:B------:R-:W-:Y:S01]  /*7150*/  IMAD R101, R20, R121.reuse, R101 ;  /* 0x0000007914657224 */ /* 0x080fe200078e0265 */
[----:B------:R-:W-:Y:S01]  /*7160*/  SHF.R.S32.HI R20, RZ, 0x18, R211 ;  /* 0x00000018ff147819 */ /* 0x000fe200000114d3 */
[----:B------:R-:W-:Y:S01]  /*7170*/  IMAD R72, R120, R72, RZ ;  /* 0x0000004878487224 */ /* 0x000fe200078e02ff */
[C---:B------:R-:W-:Y:S01]  /*7180*/  SHF.L.U32 R201, R132.reuse, 0x10, RZ ;  /* 0x0000001084c97819 */ /* 0x040fe200000006ff */
[----:B------:R-:W-:Y:S01]  /*7190*/  IMAD R102, R21, R121, R102 ;  /* 0x0000007915667224 */ /* 0x000fe200078e0266 */
[----:B------:R-:W-:Y:S01]  /*71a0*/  SHF.L.U32 R199, R132, 0x8, RZ ;  /* 0x0000000884c77819 */ /* 0x000fe200000006ff */
[----:B------:R-:W-:Y:S01]  /*71b0*/  IMAD.MOV.U32 R0, RZ, RZ, R215 ;  /* 0x000000ffff007224 */ /* 0x000fe200078e00d7 */
[C---:B------:R-:W-:Y:S01]  /*71c0*/  PRMT R195, R133.reuse, 0x8880, RZ ;  /* 0x0000888085c37816 */ /* 0x040fe200000000ff */
[----:B------:R-:W-:Y:S01]  /*71d0*/  IMAD R73, R120, R73, RZ ;  /* 0x0000004978497224 */ /* 0x000fe200078e02ff */
[----:B------:R-:W-:Y:S01]  /*71e0*/  SHF.L.U32 R194, R133, 0x10, RZ ;  /* 0x0000001085c27819 */ /* 0x000fe200000006ff */
[-C--:B------:R-:W-:Y:S01]  /*71f0*/  IMAD R103, R126, R121.reuse, R103 ;  /* 0x000000797e677224 */ /* 0x080fe200078e0267 */
[----:B------:R-:W-:Y:S01]  /*7200*/  PRMT R186, R134, 0x8880, RZ ;  /* 0x0000888086ba7816 */ /* 0x000fe200000000ff */
[----:B------:R-:W-:Y:S01]  /*7210*/  IMAD R74, R120, R74, RZ ;  /* 0x0000004a784a7224 */ /* 0x000fe200078e02ff */
[----:B------:R-:W-:Y:S01]  /*7220*/  SHF.L.U32 R185, R134, 0x10, RZ ;  /* 0x0000001086b97819 */ /* 0x000fe200000006ff */
[----:B------:R-:W-:Y:S01]  /*7230*/  IMAD R72, R0, R121, R72 ;  /* 0x0000007900487224 */ /* 0x000fe200078e0248 */
[----:B------:R-:W-:Y:S01]  /*7240*/  MOV R0, R208 ;  /* 0x000000d000007202 */ /* 0x000fe20000000f00 */
[----:B------:R-:W-:Y:S01]  /*7250*/  IMAD R75, R120, R75, RZ ;  /* 0x0000004b784b7224 */ /* 0x000fe200078e02ff */
[----:B------:R-:W-:Y:S01]  /*7260*/  SHF.L.U32 R184, R134, 0x8, RZ ;  /* 0x0000000886b87819 */ /* 0x000fe200000006ff */
[----:B------:R-:W-:Y:S01]  /*7270*/  IMAD.SHL.U32 R205, R129, 0x100, RZ ;  /* 0x0000010081cd7824 */ /* 0x000fe200078e00ff */
[----:B------:R-:W-:Y:S01]  /*7280*/  SHF.R.S32.HI R129, RZ, 0x18, R130 ;  /* 0x00000018ff817819 */ /* 0x000fe20000011482 */
[-C--:B------:R-:W-:Y:S01]  /*7290*/  IMAD R73, R3, R121.reuse, R73 ;  /* 0x0000007903497224 */ /* 0x080fe200078e0249 */
[----:B------:R-:W-:Y:S01]  /*72a0*/  SHF.R.S32.HI R3, RZ, 0x18, R206 ;  /* 0x00000018ff037819 */ /* 0x000fe200000114ce */
[----:B------:R-:W-:Y:S01]  /*72b0*/  IMAD R76, R120, R76, RZ ;  /* 0x0000004c784c7224 */ /* 0x000fe200078e02ff */
[----:B------:R-:W-:Y:S01]  /*72c0*/  SHF.R.S32.HI R130, RZ, 0x18, R131 ;  /* 0x00000018ff827819 */ /* 0x000fe20000011483 */
[----:B------:R-:W-:Y:S01]  /*72d0*/  IMAD R74, R20, R121, R74 ;  /* 0x00000079144a7224 */ /* 0x000fe200078e024a */
[----:B------:R-:W-:Y:S01]  /*72e0*/  SHF.R.S32.HI R20, RZ, 0x18, R205 ;  /* 0x00000018ff147819 */ /* 0x000fe200000114cd */
[C---:B------:R-:W-:Y:S01]  /*72f0*/  IMAD R77, R120.reuse, R77, RZ ;  /* 0x0000004d784d7224 */ /* 0x040fe200078e02ff */
[----:B------:R-:W-:Y:S01]  /*7300*/  PRMT R177, R135, 0x8880, RZ ;  /* 0x0000888087b17816 */ /* 0x000fe200000000ff */
[-C--:B------:R-:W-:Y:S01]  /*7310*/  IMAD R75, R127, R121.reuse, R75 ;  /* 0x000000797f4b7224 */ /* 0x080fe200078e024b */
[----:B------:R-:W-:Y:S01]  /*7320*/  SHF.L.U32 R176, R135, 0x10, RZ ;  /* 0x0000001087b07819 */ /* 0x000fe200000006ff */
[----:B------:R-:W-:Y:S01]  /*7330*/  IMAD R78, R120, R78, RZ ;  /* 0x0000004e784e7224 */ /* 0x000fe200078e02ff */
[----:B------:R-:W-:Y:S01]  /*7340*/  PRMT R192, R136, 0x8880, RZ ;  /* 0x0000888088c07816 */ /* 0x000fe200000000ff */
[----:B------:R-:W-:Y:S01]  /*7350*/  IMAD R76, R0, R121, R76 ;  /* 0x00000079004c7224 */ /* 0x000fe200078e024c */
[----:B------:R-:W-:Y:S01]  /*7360*/  MOV R0, R198 ;  /* 0x000000c600007202 */ /* 0x000fe20000000f00 */
[----:B------:R-:W-:Y:S01]  /*7370*/  IMAD R79, R120, R79, RZ ;  /* 0x0000004f784f7224 */ /* 0x000fe200078e02ff */
[----:B------:R-:W-:Y:S01]  /*7380*/  SHF.L.U32 R191, R136, 0x10, RZ ;  /* 0x0000001088bf7819 */ /* 0x000fe200000006ff */
[-C--:B------:R-:W-:Y:S01]  /*7390*/  IMAD R77, R3, R121.reuse, R77 ;  /* 0x00000079034d7224 */ /* 0x080fe200078e024d */
[----:B------:R-:W-:Y:S01]  /*73a0*/  SHF.R.S32.HI R3, RZ, 0x18, R197 ;  /* 0x00000018ff037819 */ /* 0x000fe200000114c5 */
[----:B------:R-:W-:Y:S01]  /*73b0*/  IMAD R80, R120, R80, RZ ;  /* 0x0000005078507224 */ /* 0x000fe200078e02ff */
[----:B------:R-:W-:Y:S01]  /*73c0*/  SHF.L.U32 R190, R136, 0x8, RZ ;  /* 0x0000000888be7819 */ /* 0x000fe200000006ff */
[----:B------:R-:W-:Y:S01]  /*73d0*/  IMAD R78, R20, R121, R78 ;  /* 0x00000079144e7224 */ /* 0x000fe200078e024e */
[----:B------:R-:W-:Y:S01]  /*73e0*/  SHF.R.S32.HI R20, RZ, 0x18, R196 ;  /* 0x00000018ff147819 */ /* 0x000fe200000114c4 */
[----:B------:R-:W-:Y:S01]  /*73f0*/  IMAD R81, R120, R81, RZ ;  /* 0x0000005178517224 */ /* 0x000fe200078e02ff */
[C---:B------:R-:W-:Y:S01]  /*7400*/  PRMT R183, R137.reuse, 0x8880, RZ ;  /* 0x0000888089b77816 */ /* 0x040fe200000000ff */
        /* <DEDUP_REMOVED lines=20> */
[----:B------:R-:W-:Y:S01]  /*7550*/  IMAD R86, R120, R86, RZ ;  /* 0x0000005678567224 */ /* 0x000fe200078e02ff */
[----:B------:R-:W-:Y:S01]  /*7560*/  SHF.L.U32 R167, R139, 0x10, RZ ;  /* 0x000000108ba77819 */ /* 0x000fe200000006ff */
[----:B------:R-:W-:Y:S01]  /*7570*/  IMAD R84, R0, R121, R84 ;  /* 0x0000007900547224 */ /* 0x000fe200078e0254 */
[----:B------:R-:W-:Y:S01]  /*7580*/  MOV R0, R203 ;  /* 0x000000cb00007202 */ /* 0x000fe20000000f00 */
[----:B------:R-:W-:Y:S01]  /*7590*/  IMAD R87, R120, R87, RZ ;  /* 0x0000005778577224 */ /* 0x000fe200078e02ff */
[----:B------:R-:W-:Y:S01]  /*75a0*/  PRMT R180, R140, 0x8880, RZ ;  /* 0x000088808cb47816 */ /* 0x000fe200000000ff */
[-C--:B------:R-:W-:Y:S01]  /*75b0*/  IMAD R85, R3, R121.reuse, R85 ;  /* 0x0000007903557224 */ /* 0x080fe200078e0255 */
[----:B------:R-:W-:Y:S01]  /*75c0*/  SHF.R.S32.HI R3, RZ, 0x18, R201 ;  /* 0x00000018ff037819 */ /* 0x000fe200000114c9 */
[----:B------:R-:W-:Y:S01]  /*75d0*/  IMAD R56, R120, R56, RZ ;  /* 0x0000003878387224 */ /* 0x000fe200078e02ff */
[----:B------:R-:W-:Y:S01]  /*75e0*/  SHF.L.U32 R179, R140, 0x10, RZ ;  /* 0x000000108cb37819 */ /* 0x000fe200000006ff */
        /* <DEDUP_REMOVED lines=9> */
[----:B------:R-:W-:Y:S01]  /*7680*/  PRMT R165, R142, 0x8880, RZ ;  /* 0x000088808ea57816 */ /* 0x000fe200000000ff */
        /* <DEDUP_REMOVED lines=10> */
[----:B------:R-:W-:Y:S01]  /*7730*/  IMAD.MOV.U32 R0, RZ, RZ, R195 ;  /* 0x000000ffff007224 */ /* 0x000fe200078e00c3 */
[----:B------:R-:W-:Y:S01]  /*7740*/  SHF.L.U32 R163, R142, 0x8, RZ ;  /* 0x000000088ea37819 */ /* 0x000fe200000006ff */
        /* <DEDUP_REMOVED lines=42> */
[C---:B------:R-:W-:Y:S01]  /*79f0*/  IMAD R71, R120.reuse, R71, RZ ;  /* 0x0000004778477224 */ /* 0x040fe200078e02ff */
        /* <DEDUP_REMOVED lines=8> */
[----:B------:R-:W-:Y:S01]  /*7a80*/  SHF.R.S32.HI R21, RZ, 0x18, R148 ;  /* 0x00000018ff157819 */ /* 0x000fe20000011494 */
[-C--:B------:R-:W-:Y:S01]  /*7a90*/  IMAD R71, R134, R121.reuse, R71 ;  /* 0x0000007986477224 */ /* 0x080fe200078e0247 */
[----:B------:R-:W-:Y:S01]  /*7aa0*/  LOP3.LUT R241, R241, 0x600, RZ, 0xc0, !PT ;  /* 0x00000600f1f17812 */ /* 0x000fe200078ec0ff */
[----:B------:R-:W-:Y:S01]  /*7ab0*/  IMAD R42, R120, R42, RZ ;  /* 0x0000002a782a7224 */ /* 0x000fe200078e02ff */
[----:B------:R-:W-:Y:S01]  /*7ac0*/  LOP3.LUT R240, R239, 0x80, RZ, 0xc0, !PT ;  /* 0x00000080eff07812 */ /* 0x000fe200078ec0ff */
[----:B------:R-:W-:Y:S01]  /*7ad0*/  IMAD R40, R0, R121, R40 ;  /* 0x0000007900287224 */ /* 0x000fe200078e0228 */
[----:B------:R-:W-:Y:S01]  /*7ae0*/  MOV R0, R183 ;  /* 0x000000b700007202 */ /* 0x000fe20000000f00 */
[C---:B------:R-:W-:Y:S01]  /*7af0*/  IMAD R43, R120.reuse, R43, RZ ;  /* 0x0000002b782b7224 */ /* 0x040fe200078e02ff */
[----:B------:R-:W-:Y:S01]  /*7b00*/  I2IP.S8.S32.SAT R90, R91, R90, RZ ;  /* 0x0000005a5b5a7239 */ /* 0x000fe200000014ff */
        /* <DEDUP_REMOVED lines=9> */
[----:B------:R-:W-:Y:S01]  /*7ba0*/  I2IP.S8.S32.SAT R74, R75, R74, RZ ;  /* 0x0000004a4b4a7239 */ /* 0x000fe200000014ff */
[-C--:B------:R-:W-:Y:S01]  /*7bb0*/  IMAD R43, R135, R121.reuse, R43 ;  /* 0x00000079872b7224 */ /* 0x080fe200078e022b */
[----:B------:R-:W-:Y:S01]  /*7bc0*/  I2IP.S8.S32.SAT R58, R59, R58, RZ ;  /* 0x0000003a3b3a7239 */ /* 0x000fe200000014ff */
[----:B------:R-:W-:Y:S01]  /*7bd0*/  IMAD R46, R120, R46, RZ ;  /* 0x0000002e782e7224 */ /* 0x000fe200078e02ff */
[----:B------:R-:W-:Y:S01]  /*7be0*/  LOP3.LUT R241, R241, 0x60, R239, 0xf8, !PT ;  /* 0x00000060f1f17812 */ /* 0x000fe200078ef8ef */
[----:B------:R-:W-:Y:S01]  /*7bf0*/  IMAD R44, R0, R121, R44 ;  /* 0x00000079002c7224 */ /* 0x000fe200078e022c */
[----:B------:R-:W-:Y:S01]  /*7c00*/  I2IP.S8.S32.SAT R42, R43, R42, RZ ;  /* 0x0000002a2b2a7239 */ /* 0x000fe200000014ff */
[----:B------:R-:W-:Y:S01]  /*7c10*/  IMAD R47, R120, R47, RZ ;  /* 0x0000002f782f7224 */ /* 0x000fe200078e02ff */
[----:B------:R-:W-:Y:S01]  /*7c20*/  LOP3.LUT R240, R240, 0x10, R229, 0xf8, !PT ;  /* 0x00000010f0f07812 */ /* 0x000fe200078ef8e5 */
[-C--:B------:R-:W-:Y:S01]  /*7c30*/  IMAD R45, R3, R121.reuse, R45 ;  /* 0x00000079032d7224 */ /* 0x080fe200078e022d */
[----:B------:R-:W-:Y:S01]  /*7c40*/  SHF.R.S32.HI R3, RZ, 0x18, R173 ;  /* 0x00000018ff037819 */ /* 0x000fe200000114ad */
[----:B------:R-:W-:Y:S01]  /*7c50*/  IMAD R48, R120, R48, RZ ;  /* 0x0000003078307224 */ /* 0x000fe200078e02ff */
[----:B------:R-:W-:Y:S01]  /*7c60*/  I2IP.S8.S32.SAT R88, R89, R88, R90 ;  /* 0x0000005859587239 */ /* 0x000fe2000000145a */
[----:B------:R-:W-:Y:S01]  /*7c70*/  IMAD R46, R20, R121, R46 ;  /* 0x00000079142e7224 */ /* 0x000fe200078e022e */
[----:B------:R-:W-:Y:S01]  /*7c80*/  SHF.R.S32.HI R20, RZ, 0x18, R172 ;  /* 0x00000018ff147819 */ /* 0x000fe200000114ac */
[----:B------:R-:W-:Y:S01]  /*7c90*/  IMAD.MOV.U32 R0, RZ, RZ, R174 ;  /* 0x000000ffff007224 */ /* 0x000fe200078e00ae */
[----:B------:R-:W-:Y:S01]  /*7ca0*/  I2IP.S8.S32.SAT R72, R73, R72, R74 ;  /* 0x0000004849487239 */ /* 0x000fe2000000144a */
[----:B------:R-:W-:Y:S01]  /*7cb0*/  IMAD R49, R120, R49, RZ ;  /* 0x0000003178317224 */ /* 0x000fe200078e02ff */
[----:B------:R-:W-:Y:S01]  /*7cc0*/  I2IP.S8.S32.SAT R56, R57, R56, R58 ;  /* 0x0000003839387239 */ /* 0x000fe2000000143a */
[-C--:B------:R-:W-:Y:S01]  /*7cd0*/  IMAD R47, R136, R121.reuse, R47 ;  /* 0x00000079882f7224 */ /* 0x080fe200078e022f */
[----:B------:R-:W-:Y:S01]  /*7ce0*/  I2IP.S8.S32.SAT R40, R41, R40, R42 ;  /* 0x0000002829287239 */ /* 0x000fe2000000142a */
[----:B------:R-:W-:Y:S01]  /*7cf0*/  IMAD R50, R120, R50, RZ ;  /* 0x0000003278327224 */ /* 0x000fe200078e02ff */
[----:B------:R-:W-:Y:S01]  /*7d00*/  LOP3.LUT R239, R241, 0x100, R239, 0xf8, !PT ;  /* 0x00000100f1ef7812 */ /* 0x000fe200078ef8ef */
        /* <DEDUP_REMOVED lines=17> */
[----:B------:R-:W-:Y:S01]  /*7e20*/  I2IP.S8.S32.SAT R94, R95, R94, RZ ;  /* 0x0000005e5f5e7239 */ /* 0x000fe200000014ff */
[----:B------:R-:W-:Y:S01]  /*7e30*/  IMAD R52, R0, R121, R52 ;  /* 0x0000007900347224 */ /* 0x000fe200078e0234 */
[----:B------:R-:W-:Y:S01]  /*7e40*/  MOV R0, R180 ;  /* 0x000000b400007202 */ /* 0x000fe20000000f00 */
[C---:B------:R-:W-:Y:S01]  /*7e50*/  IMAD R55, R120.reuse, R55, RZ ;  /* 0x0000003778377224 */ /* 0x040fe200078e02ff */
[----:B------:R-:W-:Y:S01]  /*7e60*/  I2IP.S8.S32.SAT R90, R99, R98, RZ ;  /* 0x00000062635a7239 */ /* 0x000fe200000014ff */
[-C--:B------:R-:W-:Y:S01]  /*7e70*/  IMAD R53, R3, R121.reuse, R53 ;  /* 0x0000007903357224 */ /* 0x080fe200078e0235 */
[----:B------:R-:W-:Y:S01]  /*7e80*/  SHF.R.S32.HI R3, RZ, 0x18, R179 ;  /* 0x00000018ff037819 */ /* 0x000fe200000114b3 */
[----:B------:R-:W-:Y:S01]  /*7e90*/  IMAD R24, R120, R24, RZ ;  /* 0x0000001878187224 */ /* 0x000fe200078e02ff */
[----:B------:R-:W-:Y:S01]  /*7ea0*/  I2IP.S8.S32.SAT R91, R103, R102, RZ ;  /* 0x00000066675b7239 */ /* 0x000fe200000014ff */
[----:B------:R-:W-:Y:S01]  /*7eb0*/  IMAD R54, R20, R121, R54 ;  /* 0x0000007914367224 */ /* 0x000fe200078e0236 */
[----:B------:R-:W-:Y:S01]  /*7ec0*/  SHF.R.S32.HI R20, RZ, 0x18, R178 ;  /* 0x00000018ff147819 */ /* 0x000fe200000114b2 */
[----:B------:R-:W-:Y:S01]  /*7ed0*/  IMAD R25, R120, R25, RZ ;  /* 0x0000001978197224 */ /* 0x000fe200078e02ff */
        /* <DEDUP_REMOVED lines=30> */
[----:B------:R-:W-:Y:S01]  /*80c0*/  I2IP.S8.S32.SAT R24, R25, R24, R26 ;  /* 0x0000001819187239 */ /* 0x000fe2000000141a */
[----:B------:R-:W-:Y:S01]  /*80d0*/  IMAD R30, R20, R121, R30 ;  /* 0x00000079141e7224 */ /* 0x000fe200078e021e */
[----:B------:R-:W-:Y:S01]  /*80e0*/  SHF.R.S32.HI R20, RZ, 0x18, R163 ;  /* 0x00000018ff147819 */ /* 0x000fe200000114a3 */
[----:B------:R-:W-:Y:S01]  /*80f0*/  IMAD R33, R120, R33, RZ ;  /* 0x0000002178217224 */ /* 0x000fe200078e02ff */
[----:B------:R-:W-:Y:S01]  /*8100*/  I2IP.S8.S32.SAT R42, R51, R50, RZ ;  /* 0x00000032332a7239 */ /* 0x000fe200000014ff */
[-C--:B------:R-:W-:Y:S01]  /*8110*/  IMAD R31, R140, R121.reuse, R31 ;  /* 0x000000798c1f7224 */ /* 0x080fe200078e021f */
[----:B------:R-:W-:Y:S01]  /*8120*/  I2IP.S8.S32.SAT R43, R55, R54, RZ ;  /* 0x00000036372b7239 */ /* 0x000fe200000014ff */
[----:B------:R-:W-:Y:S01]  /*8130*/  IMAD R34, R120, R34, RZ ;  /* 0x0000002278227224 */ /* 0x000fe200078e02ff */
[----:B------:R-:W-:Y:S01]  /*8140*/  I2IP.S8.S32.SAT R117, R23, R22, R104 ;  /* 0x0000001617757239 */ /* 0x000fe20000001468 */
[----:B------:R-:W-:Y:S01]  /*8150*/  IMAD R32, R0, R121, R32 ;  /* 0x0000007900207224 */ /* 0x000fe200078e0220 */
[----:B------:R-:W-:Y:S01]  /*8160*/  I2IP.S8.S32.SAT R25, R31, R30, RZ ;  /* 0x0000001e1f197239 */ /* 0x000fe200000014ff */
[C---:B------:R-:W-:Y:S01]  /*8170*/  IMAD R35, R120.reuse, R35, RZ ;  /* 0x0000002378237224 */ /* 0x040fe200078e02ff */
[----:B------:R-:W-:Y:S01]  /*8180*/  I2IP.S8.S32.SAT R118, R107, R106, R108 ;  /* 0x0000006a6b767239 */ /* 0x000fe2000000146c */
        /* <DEDUP_REMOVED lines=9> */
[----:B------:R-:W-:Y:S01]  /*8220*/  I2IP.S8.S32.SAT R119, R111, R110, R112 ;  /* 0x0000006e6f777239 */ /* 0x000fe20000001470 */
[C---:B------:R-:W-:Y:S01]  /*8230*/  IMAD R37, R120.reuse, R37, RZ ;  /* 0x0000002578257224 */ /* 0x040fe200078e02ff */
[----:B------:R-:W-:Y:S01]  /*8240*/  I2IP.S8.S32.SAT R89, R93, R92, R94 ;  /* 0x0000005c5d597239 */ /* 0x000fe2000000145e */
[-C--:B------:R-:W-:Y:S01]  /*8250*/  IMAD R35, R141, R121.reuse, R35 ;  /* 0x000000798d237224 */ /* 0x080fe200078e0223 */
[----:B------:R-:W-:Y:S01]  /*8260*/  I2IP.S8.S32.SAT R90, R97, R96, R90 ;  /* 0x00000060615a7239 */ /* 0x000fe2000000145a */
[----:B------:R-:W-:Y:S01]  /*8270*/  IMAD R38, R120, R38, RZ ;  /* 0x0000002678267224 */ /* 0x000fe200078e02ff */
[----:B------:R-:W-:Y:S01]  /*8280*/  I2IP.S8.S32.SAT R91, R101, R100, R91 ;  /* 0x00000064655b7239 */ /* 0x000fe2000000145b */
[----:B------:R-:W-:Y:S01]  /*8290*/  IMAD R36, R0, R121, R36 ;  /* 0x0000007900247224 */ /* 0x000fe200078e0224 */
[----:B------:R-:W-:Y:S01]  /*82a0*/  MOV R0, R159 ;  /* 0x0000009f00007202 */ /* 0x000fe20000000f00 */
[C---:B------:R-:W-:Y:S01]  /*82b0*/  IMAD R39, R120.reuse, R39, RZ ;  /* 0x0000002778277224 */ /* 0x040fe200078e02ff */
[----:B------:R-:W-:Y:S01]  /*82c0*/  I2IP.S8.S32.SAT R26, R35, R34, RZ ;  /* 0x00000022231a7239 */ /* 0x000fe200000014ff */
[-C--:B------:R-:W-:Y:S01]  /*82d0*/  IMAD R37, R3, R121.reuse, R37 ;  /* 0x0000007903257224 */ /* 0x080fe200078e0225 */
[----:B------:R-:W-:Y:S01]  /*82e0*/  SHF.R.S32.HI R3, RZ, 0x18, R158 ;  /* 0x00000018ff037819 */ /* 0x000fe2000001149e */
[----:B-1----:R-:W-:Y:S01]  /*82f0*/  IMAD R4, R120, R4, RZ ;  /* 0x0000000478047224 */ /* 0x002fe200078e02ff */
[----:B------:R-:W-:Y:S01]  /*8300*/  I2IP.S8.S32.SAT R73, R77, R76, R73 ;  /* 0x0000004c4d497239 */ /* 0x000fe20000001449 */
[----:B------:R-:W-:Y:S01]  /*8310*/  IMAD R38, R20, R121, R38 ;  /* 0x0000007914267224 */ /* 0x000fe200078e0226 */
[----:B------:R-:W-:Y:S01]  /*8320*/  SHF.R.S32.HI R20, RZ, 0x18, R157 ;  /* 0x00000018ff147819 */ /* 0x000fe2000001149d */
[----:B------:R-:W-:Y:S01]  /*8330*/  IMAD R5, R120, R5, RZ ;  /* 0x0000000578057224 */ /* 0x000fe200078e02ff */
[----:B------:R-:W-:Y:S01]  /*8340*/  UIADD3 UR4, UPT, UPT, UR5, 0x80, URZ ;  /* 0x0000008005047890 */ /* 0x000fe2000fffe0ff */
[-C--:B------:R-:W-:Y:S01]  /*8350*/  IMAD R39, R142, R121.reuse, R39 ;  /* 0x000000798e277224 */ /* 0x080fe200078e0227 */
[----:B------:R-:W-:Y:S01]  /*8360*/  NOP ;  /* 0x0000000000007918 */ /* 0x000fe20000000000 */
[-C--:B------:R-:W-:Y:S01]  /*8370*/  IMAD R4, R0, R121.reuse, R4 ;  /* 0x0000007900047224 */ /* 0x080fe200078e0204 */
[----:B------:R-:W-:Y:S01]  /*8380*/  MOV R0, R156 ;  /* 0x0000009c00007202 */ /* 0x000fe20000000f00 */
[C---:B------:R-:W-:Y:S01]  /*8390*/  IMAD R6, R120.reuse, R6, RZ ;  /* 0x0000000678067224 */ /* 0x040fe200078e02ff */
[----:B------:R-:W-:Y:S01]  /*83a0*/  UPRMT UR4, UR62, 0x654, UR4 ;  /* 0x000006543e047896 */ /* 0x000fe20008000004 */
[----:B------:R-:W-:Y:S01]  /*83b0*/  IMAD R5, R3, R121, R5 ;  /* 0x0000007903057224 */ /* 0x000fe200078e0205 */
[----:B------:R-:W-:Y:S01]  /*83c0*/  SHF.R.S32.HI R3, RZ, 0x18, R155 ;  /* 0x00000018ff037819 */ /* 0x000fe2000001149b */
[C---:B------:R-:W-:Y:S01]  /*83d0*/  IMAD R7, R120.reuse, R7, RZ ;  /* 0x0000000778077224 */ /* 0x040fe200078e02ff */
[----:B------:R-:W-:Y:S01]  /*83e0*/  I2IP.S8.S32.SAT R74, R81, R80, R74 ;  /* 0x00000050514a7239 */ /* 0x000fe2000000144a */
[----:B------:R-:W-:Y:S01]  /*83f0*/  IMAD.SHL.U32 R154, R145, 0x100, RZ ;  /* 0x00000100919a7824 */ /* 0x000fe200078e00ff */
[----:B------:R-:W-:Y:S01]  /*8400*/  SHF.R.S32.HI R145, RZ, 0x18, R146 ;  /* 0x00000018ff917819 */ /* 0x000fe20000011492 */
[----:B------:R-:W-:Y:S01]  /*8410*/  IMAD R8, R120, R8, RZ ;  /* 0x0000000878087224 */ /* 0x000fe200078e02ff */
[----:B------:R-:W-:Y:S01]  /*8420*/  SHF.R.S32.HI R146, RZ, 0x18, R147 ;  /* 0x00000018ff927819 */ /* 0x000fe20000011493 */
[----:B------:R-:W-:Y:S01]  /*8430*/  IMAD R6, R20, R121, R6 ;  /* 0x0000007914067224 */ /* 0x000fe200078e0206 */
[----:B------:R-:W-:Y:S01]  /*8440*/  SHF.R.S32.HI R20, RZ, 0x18, R154 ;  /* 0x00000018ff147819 */ /* 0x000fe2000001149a */
[----:B------:R-:W-:Y:S01]  /*8450*/  IMAD R9, R120, R9, RZ ;  /* 0x0000000978097224 */ /* 0x000fe200078e02ff */
[----:B------:R-:W-:Y:S01]  /*8460*/  SYNCS.ARRIVE.TRANS64.RED.A1T0 RZ, [UR4], RZ ;  /* 0x000000ffffff79a7 */ /* 0x000fe20008100404 */
[-C--:B------:R-:W-:Y:S01]  /*8470*/  IMAD R7, R143, R121.reuse, R7 ;  /* 0x000000798f077224 */ /* 0x080fe200078e0207 */
[----:B------:R-:W-:Y:S01]  /*8480*/  I2IP.S8.S32.SAT R75, R85, R84, R75 ;  /* 0x00000054554b7239 */ /* 0x000fe2000000144b */
[----:B------:R-:W-:Y:S01]  /*8490*/  IMAD R8, R0, R121, R8 ;  /* 0x0000007900087224 */ /* 0x000fe200078e0208 */
[----:B------:R-:W-:Y:S01]  /*84a0*/  MOV R0, R153 ;  /* 0x0000009900007202 */ /* 0x000fe20000000f00 */
[C---:B------:R-:W-:Y:S01]  /*84b0*/  IMAD R10, R120.reuse, R10, RZ ;  /* 0x0000000a780a7224 */ /* 0x040fe200078e02ff */
[----:B------:R-:W-:Y:S01]  /*84c0*/  I2IP.S8.S32.SAT R57, R61, R60, R57 ;  /* 0x0000003c3d397239 */ /* 0x000fe20000001439 */
[----:B------:R-:W-:Y:S01]  /*84d0*/  IMAD R9, R3, R121, R9 ;  /* 0x0000007903097224 */ /* 0x000fe200078e0209 */
[----:B------:R-:W-:Y:S01]  /*84e0*/  SHF.R.S32.HI R3, RZ, 0x18, R152 ;  /* 0x00000018ff037819 */ /* 0x000fe20000011498 */
[C---:B------:R-:W-:Y:S01]  /*84f0*/  IMAD R11, R120.reuse, R11, RZ ;  /* 0x0000000b780b7224 */ /* 0x040fe200078e02ff */
[----:B------:R-:W-:Y:S01]  /*8500*/  I2IP.S8.S32.SAT R58, R65, R64, R58 ;  /* 0x00000040413a7239 */ /* 0x000fe2000000143a */
[----:B------:R-:W-:Y:S01]  /*8510*/  IMAD R12, R120, R12, RZ ;  /* 0x0000000c780c7224 */ /* 0x000fe200078e02ff */
[----:B------:R-:W-:Y:S01]  /*8520*/  I2IP.S8.S32.SAT R59, R69, R68, R59 ;  /* 0x00000044453b7239 */ /* 0x000fe2000000143b */
[-C--:B------:R-:W-:Y:S01]  /*8530*/  IMAD R10, R20, R121.reuse, R10 ;  /* 0x00000079140a7224 */ /* 0x080fe200078e020a */
[----:B------:R-:W-:Y:S01]  /*8540*/  I2IP.S8.S32.SAT R41, R45, R44, R41 ;  /* 0x0000002c2d297239 */ /* 0x000fe20000001429 */
[-C--:B------:R-:W-:Y:S01]  /*8550*/  IMAD R11, R144, R121.reuse, R11 ;  /* 0x00000079900b7224 */ /* 0x080fe200078e020b */
[----:B------:R-:W-:Y:S01]  /*8560*/  I2IP.S8.S32.SAT R42, R49, R48, R42 ;  /* 0x00000030312a7239 */ /* 0x000fe2000000142a */
[----:B------:R-:W-:Y:S01]  /*8570*/  IMAD R12, R0, R121, R12 ;  /* 0x00000079000c7224 */ /* 0x000fe200078e020c */
[----:B------:R-:W-:Y:S01]  /*8580*/  SHF.R.S32.HI R0, RZ, 0x18, R151 ;  /* 0x00000018ff007819 */ /* 0x000fe20000011497 */
[C---:B------:R-:W-:Y:S01]  /*8590*/  IMAD R13, R120.reuse, R13, RZ ;  /* 0x0000000d780d7224 */ /* 0x040fe200078e02ff */
[----:B------:R-:W-:Y:S01]  /*85a0*/  I2IP.S8.S32.SAT R43, R53, R52, R43 ;  /* 0x00000034352b7239 */ /* 0x000fe2000000142b */
[----:B------:R-:W-:Y:S01]  /*85b0*/  IMAD.U32 R149, R147, 0x10000, RZ ;  /* 0x0001000093957824 */ /* 0x000fe200078e00ff */
[----:B------:R-:W-:Y:S01]  /*85c0*/  SHF.L.U32 R147, R229, 0x2, RZ ;  /* 0x00000002e5937819 */ /* 0x000fe200000006ff */
[C---:B------:R-:W-:Y:S01]  /*85d0*/  IMAD R14, R120.reuse, R14, RZ ;  /* 0x0000000e780e7224 */ /* 0x040fe200078e02ff */
[----:B------:R-:W-:Y:S01]  /*85e0*/  I2IP.S8.S32.SAT R25, R29, R28, R25 ;  /* 0x0000001c1d197239 */ /* 0x000fe20000001419 */
[----:B------:R-:W-:Y:S01]  /*85f0*/  IMAD R13, R3, R121, R13 ;  /* 0x00000079030d7224 */ /* 0x000fe200078e020d */
[----:B------:R-:W-:Y:S01]  /*8600*/  MOV R3, R150 ;  /* 0x0000009600037202 */ /* 0x000fe20000000f00 */
[C---:B------:R-:W-:Y:S01]  /*8610*/  IMAD R15, R120.reuse, R15, RZ ;  /* 0x0000000f780f7224 */ /* 0x040fe200078e02ff */
[----:B------:R-:W-:Y:S01]  /*8620*/  SHF.R.S32.HI R20, RZ, 0x18, R149 ;  /* 0x00000018ff147819 */ /* 0x000fe20000011495 */
[----:B------:R-:W-:Y:S01]  /*8630*/  IMAD R16, R120, R16, RZ ;  /* 0x0000001078107224 */ /* 0x000fe200078e02ff */
[----:B------:R-:W-:Y:S01]  /*8640*/  I2IP.S8.S32.SAT R26, R33, R32, R26 ;  /* 0x00000020211a7239 */ /* 0x000fe2000000141a */
[----:B------:R-:W-:Y:S01]  /*8650*/  IMAD R14, R0, R121, R14 ;  /* 0x00000079000e7224 */ /* 0x000fe200078e020e */
[----:B------:R-:W-:Y:S01]  /*8660*/  I2IP.S8.S32.SAT R6, R7, R6, RZ ;  /* 0x0000000607067239 */ /* 0x000fe200000014ff */
[----:B------:R-:W-:Y:S01]  /*8670*/  IMAD R17, R120, R17, RZ ;  /* 0x0000001178117224 */ /* 0x000fe200078e02ff */
[----:B------:R-:W-:Y:S01]  /*8680*/  LOP3.LUT R147, R240, 0x10, R147, 0x78, !PT ;  /* 0x00000010f0937812 */ /* 0x000fe200078e7893 */
[-C--:B------:R-:W-:Y:S01]  /*8690*/  IMAD R15, R145, R121.reuse, R15 ;  /* 0x00000079910f7224 */ /* 0x080fe200078e020f */
[----:B------:R-:W-:Y:S01]  /*86a0*/  I2IP.S8.S32.SAT R4, R5, R4, R6 ;  /* 0x0000000405047239 */ /* 0x000fe20000001406 */
[----:B------:R-:W-:Y:S01]  /*86b0*/  IMAD R16, R3, R121, R16 ;  /* 0x0000007903107224 */ /* 0x000fe200078e0210 */
[----:B------:R-:W-:Y:S01]  /*86c0*/  LOP3.LUT R147, R239, R147, RZ, 0xfc, !PT ;  /* 0x00000093ef937212 */ /* 0x000fe200078efcff */
[----:B------:R-:W-:Y:S01]  /*86d0*/  IMAD R18, R120, R18, RZ ;  /* 0x0000001278127224 */ /* 0x000fe200078e02ff */
[----:B------:R-:W-:Y:S01]  /*86e0*/  I2IP.S8.S32.SAT R27, R39, R38, RZ ;  /* 0x00000026271b7239 */ /* 0x000fe200000014ff */
[----:B------:R-:W-:Y:S01]  /*86f0*/  IMAD R17, R20, R121, R17 ;  /* 0x0000007914117224 */ /* 0x000fe200078e0211 */
[----:B------:R-:W-:Y:S01]  /*8700*/  I2IP.S8.S32.SAT R10, R11, R10, RZ ;  /* 0x0000000a0b0a7239 */ /* 0x000fe200000014ff */
[----:B------:R1:W-:Y:S01]  /*8710*/  STS.128 [R147+UR45+0x3900], R116 ;  /* 0x0039007493007988 */ /* 0x0003e20008000c2d */
[----:B------:R-:W-:Y:S01]  /*8720*/  IMAD R19, R120, R19, RZ ;  /* 0x0000001378137224 */ /* 0x000fe200078e02ff */
[----:B------:R-:W-:Y:S01]  /*8730*/  I2IP.S8.S32.SAT R14, R15, R14, RZ ;  /* 0x0000000e0f0e7239 */ /* 0x000fe200000014ff */
[-C--:B------:R-:W-:Y:S01]  /*8740*/  IMAD R18, R21, R121.reuse, R18 ;  /* 0x0000007915127224 */ /* 0x080fe200078e0212 */
[----:B------:R-:W-:Y:S01]  /*8750*/  I2IP.S8.S32.SAT R27, R37, R36, R27 ;  /* 0x00000024251b7239 */ /* 0x000fe2000000141b */
[----:B------:R-:W-:Y:S01]  /*8760*/  IMAD R19, R146, R121, R19 ;  /* 0x0000007992137224 */ /* 0x000fe200078e0213 */
[----:B------:R-:W-:Y:S01]  /*8770*/  I2IP.S8.S32.SAT R5, R9, R8, R10 ;  /* 0x0000000809057239 */ /* 0x000fe2000000140a */
[----:B------:R-:W-:Y:S01]  /*8780*/  UIADD3 UR6, UPT, UPT, UR39, 0x1, URZ ;  /* 0x0000000127067890 */ /* 0x000fe2000fffe0ff */
[----:B------:R1:W-:Y:S01]  /*8790*/  STS.128 [R147+UR45+0x4100], R88 ;  /* 0x0041005893007988 */ /* 0x0003e20008000c2d */
[----:B------:R-:W-:Y:S01]  /*87a0*/  I2IP.S8.S32.SAT R6, R13, R12, R14 ;  /* 0x0000000c0d067239 */ /* 0x000fe2000000140e */
[----:B------:R-:W-:Y:S01]  /*87b0*/  BSSY.RECONVERGENT B0, `(.L_x_95) ;  /* 0x0000038000007945 */ /* 0x000fe20003800200 */
[----:B------:R-:W-:Y:S04]  /*87c0*/  I2IP.S8.S32.SAT R7, R19, R18, RZ ;  /* 0x0000001213077239 */ /* 0x000fe800000014ff */
[----:B------:R-:W-:Y:S01]  /*87d0*/  I2IP.S8.S32.SAT R7, R17, R16, R7 ;  /* 0x0000001011077239 */ /* 0x000fe20000001407 */
[----:B------:R1:W-:Y:S08]  /*87e0*/  STS.128 [R147+UR45+0x4900], R72 ;  /* 0x0049004893007988 */ /* 0x0003f00008000c2d */
[----:B------:R1:W-:Y:S08]  /*87f0*/  STS.128 [R147+UR45+0x5100], R56 ;  /* 0x0051003893007988 */ /* 0x0003f00008000c2d */
[----:B------:R1:W-:Y:S08]  /*8800*/  STS.128 [R147+UR45+0x5900], R40 ;  /* 0x0059002893007988 */ /* 0x0003f00008000c2d */
[----:B------:R1:W-:Y:S08]  /*8810*/  STS.128 [R147+UR45+0x6100], R24 ;  /* 0x0061001893007988 */ /* 0x0003f00008000c2d */
[----:B------:R1:W-:Y:S01]  /*8820*/  STS.128 [R147+UR45+0x6900], R4 ;  /* 0x0069000493007988 */ /* 0x0003e20008000c2d */
[----:B------:R-:W-:Y:S01]  /*8830*/  @!PT LDS RZ, [RZ] ;  /* 0x00000000fffff984 */ /* 0x000fe20000000800 */
[----:B------:R-:W-:Y:S01]  /*8840*/  @!PT LDS RZ, [RZ] ;  /* 0x00000000fffff984 */ /* 0x000fe20000000800 */
[----:B------:R-:W-:Y:S01]  /*8850*/  @!PT LDS RZ, [RZ] ;  /* 0x00000000fffff984 */ /* 0x000fe20000000800 */
[----:B------:R-:W-:Y:S01]  /*8860*/  @!PT LDS RZ, [RZ] ;  /* 0x00000000fffff984 */ /* 0x000fe20000000800 */
[----:B------:R2:W-:Y:S07]  /*8870*/  MEMBAR.ALL.CTA ;  /* 0x0000000000007992 */ /* 0x0005ee0000008000 */
[----:B--2---:R-:W2:Y:S02]  /*8880*/  FENCE.VIEW.ASYNC.S ;  /* 0x00000000000073c6 */ /* 0x004ea40000000000 */
[----:B--2---:R-:W-:Y:S06]  /*8890*/  BAR.SYNC.DEFER_BLOCKING 0x1, 0x80 ;  /* 0x0042000000007b1d */ /* 0x004fec0000010000 */
[----:B------:R-:W-:Y:S05]  /*88a0*/  @P0 BRA `(.L_x_96) ;  /* 0x0000000000a00947 */ /* 0x000fea0003800000 */
[----:B------:R-:W2:Y:S01]  /*88b0*/  LDCU.64 UR14, c[0x0][0x348] ;  /* 0x00006900ff0e77ac */ /* 0x000ea20008000a00 */
[----:B------:R-:W-:Y:S02]  /*88c0*/  UIMAD UR9, UR47, 0xe0, URZ ;  /* 0x000000e02f0978a4 */ /* 0x000fe4000f8e02ff */
[----:B------:R-:W-:Y:S02]  /*88d0*/  USHF.L.U32 UR10, UR46, 0x6, URZ ;  /* 0x000000062e0a7899 */ /* 0x000fe400080006ff */
[----:B------:R-:W-:Y:S01]  /*88e0*/  UIADD3 UR8, UPT, UPT, UR45, 0x3900, URZ ;  /* 0x000039002d087890 */ /* 0x000fe2000fffe0ff */
[----:B------:R-:W-:Y:S01]  /*88f0*/  UMOV UR11, UR36 ;  /* 0x00000024000b7c82 */ /* 0x000fe20008000000 */
[----:B------:R-:W-:Y:S02]  /*8900*/  UIADD3 UR16, UPT, UPT, UR45, 0x4100, URZ ;  /* 0x000041002d107890 */ /* 0x000fe4000fffe0ff */
[----:B------:R-:W-:Y:S01]  /*8910*/  UIADD3 UR17, UPT, UPT, UR9, 0x20, URZ ;  /* 0x0000002009117890 */ /* 0x000fe2000fffe0ff */
[----:B------:R-:W-:Y:S01]  /*8920*/  UMOV UR19, UR36 ;  /* 0x0000002400137c82 */ /* 0x000fe20008000000 */
[----:B------:R-:W-:Y:S01]  /*8930*/  UMOV UR18, UR10 ;  /* 0x0000000a00127c82 */ /* 0x000fe20008000000 */
[----:B------:R-:W-:Y:S02]  /*8940*/  UIADD3 UR28, UPT, UPT, UR45, 0x4900, URZ ;  /* 0x000049002d1c7890 */ /* 0x000fe4000fffe0ff */
[----:B--2---:R-:W-:Y:S02]  /*8950*/  UIADD3 UR4, UP0, UPT, UR14, 0x680, URZ ;  /* 0x000006800e047890 */ /* 0x004fe4000ff1e0ff */
[----:B------:R-:W-:Y:S02]  /*8960*/  UIADD3 UR29, UPT, UPT, UR9, 0x40, URZ ;  /* 0x00000040091d7890 */ /* 0x000fe4000fffe0ff */
[----:B------:R-:W-:Y:S01]  /*8970*/  UIADD3.X UR5, UPT, UPT, URZ, UR15, URZ, UP0, !UPT ;  /* 0x0000000fff057290 */ /* 0x000fe200087fe4ff */
[----:B------:R-:W-:Y:S01]  /*8980*/  UMOV UR31, UR36 ;  /* 0x00000024001f7c82 */ /* 0x000fe20008000000 */
[----:B------:R-:W-:Y:S01]  /*8990*/  UMOV UR30, UR10 ;  /* 0x0000000a001e7c82 */ /* 0x000fe20008000000 */
[----:B------:R-:W-:Y:S02]  /*89a0*/  UIADD3 UR32, UPT, UPT, UR45, 0x5100, URZ ;  /* 0x000051002d207890 */ /* 0x000fe4000fffe0ff */
[----:B------:R-:W-:Y:S01]  /*89b0*/  UIADD3 UR33, UPT, UPT, UR9, 0x60, URZ ;  /* 0x0000006009217890 */ /* 0x000fe2000fffe0ff */
[----:B------:R-:W-:Y:S03]  /*89c0*/  UMOV UR35, UR36 ;  /* 0x0000002400237c82 */ /* 0x000fe60008000000 */
[----:B------:R2:W-:Y:S01]  /*89d0*/  UTMASTG.3D [UR8], [UR4] ;  /* 0x00000008040073b5 */ /* 0x0005e20008010000 */
[----:B------:R-:W-:Y:S01]  /*89e0*/  UMOV UR34, UR10 ;  /* 0x0000000a00227c82 */ /* 0x000fe20008000000 */
[----:B------:R-:W-:Y:S02]  /*89f0*/  UIADD3 UR24, UPT, UPT, UR45, 0x5900, URZ ;  /* 0x000059002d187890 */ /* 0x000fe4000fffe0ff */
[----:B------:R-:W-:Y:S01]  /*8a00*/  UIADD3 UR25, UPT, UPT, UR9, 0x80, URZ ;  /* 0x0000008009197890 */ /* 0x000fe2000fffe0ff */
[----:B------:R-:W-:Y:S01]  /*8a10*/  UMOV UR27, UR36 ;  /* 0x00000024001b7c82 */ /* 0x000fe20008000000 */
[----:B------:R-:W-:Y:S01]  /*8a20*/  UMOV UR26, UR10 ;  /* 0x0000000a001a7c82 */ /* 0x000fe20008000000 */
[----:B------:R2:W-:Y:S01]  /*8a30*/  UTMASTG.3D [UR16], [UR4] ;  /* 0x00000010040073b5 */ /* 0x0005e20008010000 */
[----:B------:R-:W-:Y:S02]  /*8a40*/  UIADD3 UR20, UPT, UPT, UR45, 0x6100, URZ ;  /* 0x000061002d147890 */ /* 0x000fe4000fffe0ff */
[----:B------:R-:W-:Y:S01]  /*8a50*/  UIADD3 UR21, UPT, UPT, UR9, 0xa0, URZ ;  /* 0x000000a009157890 */ /* 0x000fe2000fffe0ff */
[----:B------:R-:W-:Y:S01]  /*8a60*/  UMOV UR23, UR36 ;  /* 0x0000002400177c82 */ /* 0x000fe20008000000 */
[----:B------:R-:W-:Y:S01]  /*8a70*/  UMOV UR22, UR10 ;  /* 0x0000000a00167c82 */ /* 0x000fe20008000000 */
[----:B------:R-:W-:Y:S01]  /*8a80*/  UIADD3 UR12, UPT, UPT, UR45, 0x6900, URZ ;  /* 0x000069002d0c7890 */ /* 0x000fe2000fffe0ff */
[----:B------:R2:W-:Y:S01]  /*8a90*/  UTMASTG.3D [UR28], [UR4] ;  /* 0x0000001c040073b5 */ /* 0x0005e20008010000 */
[----:B------:R-:W-:Y:S01]  /*8aa0*/  UIADD3 UR13, UPT, UPT, UR9, 0xc0, URZ ;  /* 0x000000c0090d7890 */ /* 0x000fe2000fffe0ff */
[----:B------:R-:W-:Y:S01]  /*8ab0*/  UMOV UR15, UR36 ;  /* 0x00000024000f7c82 */ /* 0x000fe20008000000 */
[----:B------:R-:W-:Y:S01]  /*8ac0*/  UMOV UR14, UR10 ;  /* 0x0000000a000e7c82 */ /* 0x000fe20008000000 */
[----:B------:R2:W-:Y:S01]  /*8ad0*/  UTMASTG.3D [UR32], [UR4] ;  /* 0x00000020040073b5 */ /* 0x0005e20008010000 */
[----:B------:R2:W-:Y:S01]  /*8ae0*/  UTMASTG.3D [UR24], [UR4] ;  /* 0x00000018040073b5 */ /* 0x0005e20008010000 */
[----:B------:R2:W-:Y:S04]  /*8af0*/  UTMASTG.3D [UR20], [UR4] ;  /* 0x00000014040073b5 */ /* 0x0005e80008010000 */
[----:B------:R2:W-:Y:S01]  /*8b00*/  UTMASTG.3D [UR12], [UR4] ;  /* 0x0000000c040073b5 */ /* 0x0005e20008010000 */
[----:B------:R0:W-:Y:S01]  /*8b10*/  UTMACMDFLUSH ;  /* 0x00000000000079b7 */ /* 0x0001e20000000000 */
[----:B--2---:R-:W-:Y:S04]  /*8b20*/  DEPBAR.LE SB0, 0x0 ;  /* 0x000080000000791a */ /* 0x004fe80000000000 */
.L_x_96:
[----:B------:R-:W-:Y:S05]  /*8b30*/  BSYNC.RECONVERGENT B0 ;  /* 0x0000000000007941 */ /* 0x000fea0003800200 */
.L_x_95:
[----:B------:R-:W-:Y:S01]  /*8b40*/  UISETP.NE.AND UP2, UPT, UR49, URZ, UPT ;  /* 0x000000ff3100728c */ /* 0x000fe2000bf45270 */
[----:B------:R-:W-:Y:S01]  /*8b50*/  BAR.SYNC.DEFER_BLOCKING 0x1, 0x80 ;  /* 0x0042000000007b1d */ /* 0x000fe20000010000 */
[----:B------:R-:W-:Y:S02]  /*8b60*/  UISETP.NE.AND UP0, UPT, UR48, 0x2, UPT ;  /* 0x000000023000788c */ /* 0x000fe4000bf05270 */
[----:B------:R-:W-:Y:S02]  /*8b70*/  UISETP.NE.AND UP1, UPT, UR6, 0x4, UPT ;  /* 0x000000040600788c */ /* 0x000fe4000bf25270 */
[----:B------:R-:W-:Y:S02]  /*8b80*/  USEL UR5, URZ, 0x1, UP0 ;  /* 0x00000001ff057887 */ /* 0x000fe40008000000 */
[----:B------:R-:W-:Y:S02]  /*8b90*/  USEL UR4, URZ, 0x1, UP1 ;  /* 0x00000001ff047887 */ /* 0x000fe40008800000 */
[----:B------:R-:W-:Y:S02]  /*8ba0*/  UIADD3 UR47, UPT, UPT, UR37, UR57, URZ ;  /* 0x00000039252f7290 */ /* 0x000fe4000fffe0ff */
[----:B------:R-:W-:Y:S02]  /*8bb0*/  UIADD3 UR46, UPT, UPT, UR38, UR60, URZ ;  /* 0x0000003c262e7290 */ /* 0x000fe4000fffe0ff */
[----:B------:R-:W-:Y:S02]  /*8bc0*/  USEL UR16, UR48, URZ, UP0 ;  /* 0x000000ff30107287 */ /* 0x000fe40008000000 */
[----:B------:R-:W-:Y:S02]  /*8bd0*/  USEL UR39, UR6, URZ, UP1 ;  /* 0x000000ff06277287 */ /* 0x000fe40008800000 */
[----:B------:R-:W-:Y:S02]  /*8be0*/  ULOP3.LUT UR50, UR50, UR5, URZ, 0x3c, !UPT ;  /* 0x0000000532327292 */ /* 0x000fe4000f8e3cff */
[----:B------:R-:W-:Y:S01]  /*8bf0*/  ULOP3.LUT UR51, UR51, UR4, URZ, 0x3c, !UPT ;  /* 0x0000000433337292 */ /* 0x000fe2000f8e3cff */
[----:B------:R-:W-:Y:S01]  /*8c00*/  UMOV UR36, UR56 ;  /* 0x0000003800247c82 */ /* 0x000fe20008000000 */
[----:B------:R-:W-:Y:S10]  /*8c10*/  BRA.U UP2, `(.L_x_97) ;  /* 0xffffffc102287547 */ /* 0x000ff4000b83ffff */
[----:B------:R-:W-:Y:S05]  /*8c20*/  EXIT ;  /* 0x000000000000794d */ /* 0x000fea0003800000 */
.L_x_19:
[----:B--2---:R2:W3:Y:S02]  /*8c30*/  SYNCS.PHASECHK.TRANS64.TRYWAIT P0, [R0+URZ+0xb0], R2 ;  /* 0x0000b002000075a7 */ /* 0x0044e400080011ff */
[----:B---3--:R-:W-:Y:S05]  /*8c40*/  @!P0 NANOSLEEP.SYNCS 0x989680 ;  /* 0x009896800000895d */ /* 0x008fea0003900000 */
[----:B------:R-:W3:Y:S02]  /*8c50*/  @!P0 SYNCS.PHASECHK.TRANS64 P0, [R0+URZ+0xb0], R2 ;  /* 0x0000b002000085a7 */ /* 0x000ee400080010ff */
[----:B---3--:R-:W-:Y:S05]  /*8c60*/  @!P0 BRA `(.L_x_19) ;  /* 0xfffffffc00f08947 */ /* 0x008fea000383ffff */
[----:B------:R-:W-:Y:S05]  /*8c70*/  BRA `(.L_x_98) ;  /* 0xffffff8800747947 */ /* 0x000fea000383ffff */
.L_x_22:
[----:B-1----:R-:W-:Y:S07]  /*8c80*/  MOV R0, UR33 ;  /* 0x0000002100007c02 */ /* 0x002fee0008000f00 */
.L_x_99:
[----:B-1----:R1:W2:Y:S02]  /*8c90*/  SYNCS.PHASECHK.TRANS64.TRYWAIT P0, [R0+URZ+0x10], R3 ;  /* 0x00001003000075a7 */ /* 0x0022a400080011ff */
[----:B--2---:R-:W-:Y:S05]  /*8ca0*/  @!P0 NANOSLEEP.SYNCS 0x989680 ;  /* 0x009896800000895d */ /* 0x004fea0003900000 */
[----:B------:R-:W2:Y:S02]  /*8cb0*/  @!P0 SYNCS.PHASECHK.TRANS64 P0, [R0+URZ+0x10], R3 ;  /* 0x00001003000085a7 */ /* 0x000ea400080010ff */
[----:B--2---:R-:W-:Y:S05]  /*8cc0*/  @!P0 BRA `(.L_x_99) ;  /* 0xfffffffc00f08947 */ /* 0x004fea000383ffff */
[----:B------:R-:W-:Y:S05]  /*8cd0*/  BRA `(.L_x_21) ;  /* 0xffffff8800bc7947 */ /* 0x000fea000383ffff */
.L_x_28:
[----:B-1----:R-:W-:Y:S07]  /*8ce0*/  MOV R0, UR33 ;  /* 0x0000002100007c02 */ /* 0x002fee0008000f00 */
.L_x_100:
[----:B-1----:R1:W2:Y:S02]  /*8cf0*/  SYNCS.PHASECHK.TRANS64.TRYWAIT P0, [R0+URZ+0x10], R3 ;  /* 0x00001003000075a7 */ /* 0x0022a400080011ff */
[----:B--2---:R-:W-:Y:S05]  /*8d00*/  @!P0 NANOSLEEP.SYNCS 0x989680 ;  /* 0x009896800000895d */ /* 0x004fea0003900000 */
[----:B------:R-:W2:Y:S02]  /*8d10*/  @!P0 SYNCS.PHASECHK.TRANS64 P0, [R0+URZ+0x10], R3 ;  /* 0x00001003000085a7 */ /* 0x000ea400080010ff */
[----:B--2---:R-:W-:Y:S05]  /*8d20*/  @!P0 BRA `(.L_x_100) ;  /* 0xfffffffc00f08947 */ /* 0x004fea000383ffff */
[----:B------:R-:W-:Y:S05]  /*8d30*/  BRA `(.L_x_27) ;  /* 0xffffff8c00947947 */ /* 0x000fea000383ffff */
.L_x_32:
[----:B-1----:R1:W2:Y:S02]  /*8d40*/  SYNCS.PHASECHK.TRANS64.TRYWAIT P0, [R3+URZ+0x40], R0 ;  /* 0x00004000030075a7 */ /* 0x0022a400080011ff */
[----:B--2---:R-:W-:Y:S05]  /*8d50*/  @!P0 NANOSLEEP.SYNCS 0x989680 ;  /* 0x009896800000895d */ /* 0x004fea0003900000 */
[----:B------:R-:W2:Y:S02]  /*8d60*/  @!P0 SYNCS.PHASECHK.TRANS64 P0, [R3+URZ+0x40], R0 ;  /* 0x00004000030085a7 */ /* 0x000ea400080010ff */
[----:B--2---:R-:W-:Y:S05]  /*8d70*/  @!P0 BRA `(.L_x_32) ;  /* 0xfffffffc00f08947 */ /* 0x004fea000383ffff */
[----:B------:R-:W-:Y:S05]  /*8d80*/  BRA `(.L_x_101) ;  /* 0xffffff90004c7947 */ /* 0x000fea000383ffff */
.L_x_36:
[----:B------:R-:W-:-:S07]  /*8d90*/  MOV R0, UR4 ;  /* 0x0000000400007c02 */ /* 0x000fce0008000f00 */
.L_x_102:
[----:B-1----:R1:W2:Y:S02]  /*8da0*/  SYNCS.PHASECHK.TRANS64.TRYWAIT P0, [R0+URZ], R2 ;  /* 0x00000002000075a7 */ /* 0x0022a400080011ff */
[----:B--2---:R-:W-:Y:S05]  /*8db0*/  @!P0 NANOSLEEP.SYNCS 0x989680 ;  /* 0x009896800000895d */ /* 0x004fea0003900000 */
[----:B------:R-:W2:Y:S02]  /*8dc0*/  @!P0 SYNCS.PHASECHK.TRANS64 P0, [R0+URZ], R2 ;  /* 0x00000002000085a7 */ /* 0x000ea400080010ff */
[----:B--2---:R-:W-:Y:S05]  /*8dd0*/  @!P0 BRA `(.L_x_102) ;  /* 0xfffffffc00f08947 */ /* 0x004fea000383ffff */
[----:B------:R-:W-:Y:S05]  /*8de0*/  BRA `(.L_x_103) ;  /* 0xffffff9400f07947 */ /* 0x000fea000383ffff */
.L_x_39:
[----:B--2---:R2:W3:Y:S02]  /*8df0*/  SYNCS.PHASECHK.TRANS64.TRYWAIT P0, [R2+URZ+0xa0], R4 ;  /* 0x0000a004020075a7 */ /* 0x0044e400080011ff */
[----:B---3--:R-:W-:Y:S05]  /*8e00*/  @!P0 NANOSLEEP.SYNCS 0x989680 ;  /* 0x009896800000895d */ /* 0x008fea0003900000 */
[----:B------:R-:W3:Y:S02]  /*8e10*/  @!P0 SYNCS.PHASECHK.TRANS64 P0, [R2+URZ+0xa0], R4 ;  /* 0x0000a004020085a7 */ /* 0x000ee400080010ff */
[----:B---3--:R-:W-:Y:S05]  /*8e20*/  @!P0 BRA `(.L_x_39) ;  /* 0xfffffffc00f08947 */ /* 0x008fea000383ffff */
[----:B------:R-:W-:Y:S05]  /*8e30*/  BRA `(.L_x_104) ;  /* 0xffffff98004c7947 */ /* 0x000fea000383ffff */
.L_x_40:
[----:B------:R-:W-:-:S07]  /*8e40*/  MOV R2, UR4 ;  /* 0x0000000400027c02 */ /* 0x000fce0008000f00 */
.L_x_105:
[----:B--2---:R2:W3:Y:S02]  /*8e50*/  SYNCS.PHASECHK.TRANS64.TRYWAIT P0, [R2+URZ+0x50], R5 ;  /* 0x00005005020075a7 */ /* 0x0044e400080011ff */
[----:B---3--:R-:W-:Y:S05]  /*8e60*/  @!P0 NANOSLEEP.SYNCS 0x989680 ;  /* 0x009896800000895d */ /* 0x008fea0003900000 */
[----:B------:R-:W3:Y:S02]  /*8e70*/  @!P0 SYNCS.PHASECHK.TRANS64 P0, [R2+URZ+0x50], R5 ;  /* 0x00005005020085a7 */ /* 0x000ee400080010ff */
[----:B---3--:R-:W-:Y:S05]  /*8e80*/  @!P0 BRA `(.L_x_105) ;  /* 0xfffffffc00f08947 */ /* 0x008fea000383ffff */
[----:B------:R-:W-:Y:S05]  /*8e90*/  BRA `(.L_x_106) ;  /* 0xffffff98005c7947 */ /* 0x000fea000383ffff */
.L_x_41:
[----:B--2---:R2:W3:Y:S02]  /*8ea0*/  SYNCS.PHASECHK.TRANS64.TRYWAIT P1, [R2+URZ+0x40], R4 ;  /* 0x00004004020075a7 */ /* 0x0044e400080211ff */
[----:B---3--:R-:W-:Y:S05]  /*8eb0*/  @!P1 NANOSLEEP.SYNCS 0x989680 ;  /* 0x009896800000995d */ /* 0x008fea0003900000 */
[----:B------:R-:W3:Y:S02]  /*8ec0*/  @!P1 SYNCS.PHASECHK.TRANS64 P1, [R2+URZ+0x40], R4 ;  /* 0x00004004020095a7 */ /* 0x000ee400080210ff */
[----:B---3--:R-:W-:Y:S05]  /*8ed0*/  @!P1 BRA `(.L_x_41) ;  /* 0xfffffffc00f09947 */ /* 0x008fea000383ffff */
[----:B------:R-:W-:Y:S05]  /*8ee0*/  BRA `(.L_x_107) ;  /* 0xffffff98008c7947 */ /* 0x000fea000383ffff */
.L_x_44:
[----:B------:R-:W-:-:S07]  /*8ef0*/  MOV R0, UR4 ;  /* 0x0000000400007c02 */ /* 0x000fce0008000f00 */
.L_x_108:
[----:B--2---:R2:W3:Y:S02]  /*8f00*/  SYNCS.PHASECHK.TRANS64.TRYWAIT P0, [R0+URZ+0x50], R2 ;  /* 0x00005002000075a7 */ /* 0x0044e400080011ff */
[----:B---3--:R-:W-:Y:S05]  /*8f10*/  @!P0 NANOSLEEP.SYNCS 0x989680 ;  /* 0x009896800000895d */ /* 0x008fea0003900000 */
[----:B------:R-:W3:Y:S02]  /*8f20*/  @!P0 SYNCS.PHASECHK.TRANS64 P0, [R0+URZ+0x50], R2 ;  /* 0x00005002000085a7 */ /* 0x000ee400080010ff */
[----:B---3--:R-:W-:Y:S05]  /*8f30*/  @!P0 BRA `(.L_x_108) ;  /* 0xfffffffc00f08947 */ /* 0x008fea000383ffff */
[----:B------:R-:W-:Y:S05]  /*8f40*/  BRA `(.L_x_43) ;  /* 0xffffff9800e07947 */ /* 0x000fea000383ffff */
.L_x_51:
[----:B-1----:R1:W2:Y:S02]  /*8f50*/  SYNCS.PHASECHK.TRANS64.TRYWAIT P1, [R0+URZ+0x40], R2 ;  /* 0x00004002000075a7 */ /* 0x0022a400080211ff */
[----:B--2---:R-:W-:Y:S05]  /*8f60*/  @!P1 NANOSLEEP.SYNCS 0x989680 ;  /* 0x009896800000995d */ /* 0x004fea0003900000 */
[----:B------:R-:W2:Y:S02]  /*8f70*/  @!P1 SYNCS.PHASECHK.TRANS64 P1, [R0+URZ+0x40], R2 ;  /* 0x00004002000095a7 */ /* 0x000ea400080210ff */
[----:B--2---:R-:W-:Y:S05]  /*8f80*/  @!P1 BRA `(.L_x_51) ;  /* 0xfffffffc00f09947 */ /* 0x004fea000383ffff */
[----:B------:R-:W-:Y:S05]  /*8f90*/  BRA `(.L_x_109) ;  /* 0xffffffa000707947 */ /* 0x000fea000383ffff */
.L_x_52:
[----:B------:R-:W-:-:S07]  /*8fa0*/  MOV R2, UR46 ;  /* 0x0000002e00027c02 */ /* 0x000fce0008000f00 */
.L_x_110:
[----:B-1----:R1:W2:Y:S02]  /*8fb0*/  SYNCS.PHASECHK.TRANS64.TRYWAIT P0, [R2+URZ+0x80], R0 ;  /* 0x00008000020075a7 */ /* 0x0022a400080011ff */
[----:B--2---:R-:W-:Y:S05]  /*8fc0*/  @!P0 NANOSLEEP.SYNCS 0x989680 ;  /* 0x009896800000895d */ /* 0x004fea0003900000 */
[----:B------:R-:W2:Y:S02]  /*8fd0*/  @!P0 SYNCS.PHASECHK.TRANS64 P0, [R2+URZ+0x80], R0 ;  /* 0x00008000020085a7 */ /* 0x000ea400080010ff */
[----:B--2---:R-:W-:Y:S05]  /*8fe0*/  @!P0 BRA `(.L_x_110) ;  /* 0xfffffffc00f08947 */ /* 0x004fea000383ffff */
[----:B------:R-:W-:Y:S05]  /*8ff0*/  BRA `(.L_x_111) ;  /* 0xffffffa000bc7947 */ /* 0x000fea000383ffff */
.L_x_55:
[----:B------:R-:W-:Y:S07]  /*9000*/  MOV R0, UR7 ;  /* 0x0000000700007c02 */ /* 0x000fee0008000f00 */
.L_x_112:
[----:B-1----:R1:W2:Y:S02]  /*9010*/  SYNCS.PHASECHK.TRANS64.TRYWAIT P0, [R0+URZ], R2 ;  /* 0x00000002000075a7 */ /* 0x0022a400080011ff */
[----:B--2---:R-:W-:Y:S05]  /*9020*/  @!P0 NANOSLEEP.SYNCS 0x989680 ;  /* 0x009896800000895d */ /* 0x004fea0003900000 */
[----:B------:R-:W2:Y:S02]  /*9030*/  @!P0 SYNCS.PHASECHK.TRANS64 P0, [R0+URZ], R2 ;  /* 0x00000002000085a7 */ /* 0x000ea400080010ff */
[----:B--2---:R-:W-:Y:S05]  /*9040*/  @!P0 BRA `(.L_x_112) ;  /* 0xfffffffc00f08947 */ /* 0x004fea000383ffff */
[----:B------:R-:W-:Y:S05]  /*9050*/  BRA `(.L_x_54) ;  /* 0xffffffa000d87947 */ /* 0x000fea000383ffff */
.L_x_58:
[----:B------:R-:W-:-:S07]  /*9060*/  MOV R0, UR4 ;  /* 0x0000000400007c02 */ /* 0x000fce0008000f00 */
.L_x_113:
[----:B--2---:R2:W4:Y:S02]  /*9070*/  SYNCS.PHASECHK.TRANS64.TRYWAIT P0, [R0+URZ], R2 ;  /* 0x00000002000075a7 */ /* 0x00452400080011ff */
[----:B----4-:R-:W-:Y:S05]  /*9080*/  @!P0 NANOSLEEP.SYNCS 0x989680 ;  /* 0x009896800000895d */ /* 0x010fea0003900000 */
[----:B------:R-:W4:Y:S02]  /*9090*/  @!P0 SYNCS.PHASECHK.TRANS64 P0, [R0+URZ], R2 ;  /* 0x00000002000085a7 */ /* 0x000f2400080010ff */
[----:B----4-:R-:W-:Y:S05]  /*90a0*/  @!P0 BRA `(.L_x_113) ;  /* 0xfffffffc00f08947 */ /* 0x010fea000383ffff */
[----:B------:R-:W-:Y:S05]  /*90b0*/  BRA `(.L_x_114) ;  /* 0xffffffa800047947 */ /* 0x000fea000383ffff */
.L_x_59:
[----:B------:R-:W-:-:S07]  /*90c0*/  MOV R0, UR5 ;  /* 0x0000000500007c02 */ /* 0x000fce0008000f00 */
.L_x_115:
[----:B-1----:R1:W2:Y:S02]  /*90d0*/  SYNCS.PHASECHK.TRANS64.TRYWAIT P0, [R0+URZ], R3 ;  /* 0x00000003000075a7 */ /* 0x0022a400080011ff */
[----:B--2---:R-:W-:Y:S05]  /*90e0*/  @!P0 NANOSLEEP.SYNCS 0x989680 ;  /* 0x009896800000895d */ /* 0x004fea0003900000 */
[----:B------:R-:W2:Y:S02]  /*90f0*/  @!P0 SYNCS.PHASECHK.TRANS64 P0, [R0+URZ], R3 ;  /* 0x00000003000085a7 */ /* 0x000ea400080010ff */
[----:B--2---:R-:W-:Y:S05]  /*9100*/  @!P0 BRA `(.L_x_115) ;  /* 0xfffffffc00f08947 */ /* 0x004fea000383ffff */
[----:B------:R-:W-:Y:S05]  /*9110*/  BRA `(.L_x_116) ;  /* 0xffffffa800107947 */ /* 0x000fea000383ffff */
.L_x_60:
[----:B------:R-:W-:-:S07]  /*9120*/  MOV R0, UR5 ;  /* 0x0000000500007c02 */ /* 0x000fce0008000f00 */
.L_x_117:
[----:B-1----:R1:W2:Y:S02]  /*9130*/  SYNCS.PHASECHK.TRANS64.TRYWAIT P0, [R0+URZ], R3 ;  /* 0x00000003000075a7 */ /* 0x0022a400080011ff */
[----:B--2---:R-:W-:Y:S05]  /*9140*/  @!P0 NANOSLEEP.SYNCS 0x989680 ;  /* 0x009896800000895d */ /* 0x004fea0003900000 */
[----:B------:R-:W2:Y:S02]  /*9150*/  @!P0 SYNCS.PHASECHK.TRANS64 P0, [R0+URZ], R3 ;  /* 0x00000003000085a7 */ /* 0x000ea400080010ff */
[----:B--2---:R-:W-:Y:S05]  /*9160*/  @!P0 BRA `(.L_x_117) ;  /* 0xfffffffc00f08947 */ /* 0x004fea000383ffff */
[----:B------:R-:W-:Y:S05]  /*9170*/  BRA `(.L_x_118) ;  /* 0xffffffa8001c7947 */ /* 0x000fea000383ffff */
.L_x_61:
[----:B-1----:R-:W-:-:S07]  /*9180*/  MOV R0, UR4 ;  /* 0x0000000400007c02 */ /* 0x002fce0008000f00 */
.L_x_119:
[----:B-1----:R1:W2:Y:S02]  /*9190*/  SYNCS.PHASECHK.TRANS64.TRYWAIT P0, [R0+URZ], R2 ;  /* 0x00000002000075a7 */ /* 0x0022a400080011ff */
[----:B--2---:R-:W-:Y:S05]  /*91a0*/  @!P0 NANOSLEEP.SYNCS 0x989680 ;  /* 0x009896800000895d */ /* 0x004fea0003900000 */
[----:B------:R-:W2:Y:S02]  /*91b0*/  @!P0 SYNCS.PHASECHK.TRANS64 P0, [R0+URZ], R2 ;  /* 0x00000002000085a7 */ /* 0x000ea400080010ff */
[----:B--2---:R-:W-:Y:S05]  /*91c0*/  @!P0 BRA `(.L_x_119) ;  /* 0xfffffffc00f08947 */ /* 0x004fea000383ffff */
[----:B------:R-:W-:Y:S05]  /*91d0*/  BRA `(.L_x_120) ;  /* 0xffffffa800287947 */ /* 0x000fea000383ffff */
.L_x_66:
[----:B---3--:R3:W4:Y:S02]  /*91e0*/  SYNCS.PHASECHK.TRANS64.TRYWAIT P0, [R3+URZ+0x40], R0 ;  /* 0x00004000030075a7 */ /* 0x00872400080011ff */
[----:B----4-:R-:W-:Y:S05]  /*91f0*/  @!P0 NANOSLEEP.SYNCS 0x989680 ;  /* 0x009896800000895d */ /* 0x010fea0003900000 */
[----:B------:R-:W4:Y:S02]  /*9200*/  @!P0 SYNCS.PHASECHK.TRANS64 P0, [R3+URZ+0x40], R0 ;  /* 0x00004000030085a7 */ /* 0x000f2400080010ff */
[----:B----4-:R-:W-:Y:S05]  /*9210*/  @!P0 BRA `(.L_x_66) ;  /* 0xfffffffc00f08947 */ /* 0x010fea000383ffff */
[----:B------:R-:W-:Y:S05]  /*9220*/  BRA `(.L_x_121) ;  /* 0xffffffac004c7947 */ /* 0x000fea000383ffff */
.L_x_69:
[----:B-1----:R-:W-:Y:S07]  /*9230*/  MOV R0, UR21 ;  /* 0x0000001500007c02 */ /* 0x002fee0008000f00 */
.L_x_122:
[----:B-1----:R1:W3:Y:S02]  /*9240*/  SYNCS.PHASECHK.TRANS64.TRYWAIT P1, [R0+URZ+0x38], R3 ;  /* 0x00003803000075a7 */ /* 0x0022e400080211ff */
[----:B---3--:R-:W-:Y:S05]  /*9250*/  @!P1 NANOSLEEP.SYNCS 0x989680 ;  /* 0x009896800000995d */ /* 0x008fea0003900000 */
[----:B------:R-:W3:Y:S02]  /*9260*/  @!P1 SYNCS.PHASECHK.TRANS64 P1, [R0+URZ+0x38], R3 ;  /* 0x00003803000095a7 */ /* 0x000ee400080210ff */
[----:B---3--:R-:W-:Y:S05]  /*9270*/  @!P1 BRA `(.L_x_122) ;  /* 0xfffffffc00f09947 */ /* 0x008fea000383ffff */
[----:B------:R-:W-:Y:S05]  /*9280*/  BRA `(.L_x_68) ;  /* 0xffffffb000c07947 */ /* 0x000fea000383ffff */
.L_x_72:
[----:B-1----:R-:W-:Y:S07]  /*9290*/  MOV R0, UR21 ;  /* 0x0000001500007c02 */ /* 0x002fee0008000f00 */
.L_x_123:
[----:B-1----:R1:W3:Y:S02]  /*92a0*/  SYNCS.PHASECHK.TRANS64.TRYWAIT P0, [R0+URZ+0x28], R2 ;  /* 0x00002802000075a7 */ /* 0x0022e400080011ff */
[----:B---3--:R-:W-:Y:S05]  /*92b0*/  @!P0 NANOSLEEP.SYNCS 0x989680 ;  /* 0x009896800000895d */ /* 0x008fea0003900000 */
[----:B------:R-:W3:Y:S02]  /*92c0*/  @!P0 SYNCS.PHASECHK.TRANS64 P0, [R0+URZ+0x28], R2 ;  /* 0x00002802000085a7 */ /* 0x000ee400080010ff */
[----:B---3--:R-:W-:Y:S05]  /*92d0*/  @!P0 BRA `(.L_x_123) ;  /* 0xfffffffc00f08947 */ /* 0x008fea000383ffff */
[----:B------:R-:W-:Y:S05]  /*92e0*/  BRA `(.L_x_124) ;  /* 0xffffffb400147947 */ /* 0x000fea000383ffff */
.L_x_75:
[----:B------:R-:W-:Y:S07]  /*92f0*/  MOV R0, UR4 ;  /* 0x0000000400007c02 */ /* 0x000fee0008000f00 */
.L_x_125:
[----:B--2---:R2:W3:Y:S02]  /*9300*/  SYNCS.PHASECHK.TRANS64.TRYWAIT P0, [R0+URZ+0x40], R3 ;  /* 0x00004003000075a7 */ /* 0x0044e400080011ff */
[----:B---3--:R-:W-:Y:S05]  /*9310*/  @!P0 NANOSLEEP.SYNCS 0x989680 ;  /* 0x009896800000895d */ /* 0x008fea0003900000 */
[----:B------:R-:W3:Y:S02]  /*9320*/  @!P0 SYNCS.PHASECHK.TRANS64 P0, [R0+URZ+0x40], R3 ;  /* 0x00004003000085a7 */ /* 0x000ee400080010ff */
[----:B---3--:R-:W-:Y:S05]  /*9330*/  @!P0 BRA `(.L_x_125) ;  /* 0xfffffffc00f08947 */ /* 0x008fea000383ffff */
[----:B------:R-:W-:Y:S05]  /*9340*/  BRA `(.L_x_126) ;  /* 0xffffffb8007c7947 */ /* 0x000fea000383ffff */
.L_x_85:
[----:B-1----:R-:W-:Y:S04]  /*9350*/  MOV R0, UR45 ;  /* 0x0000002d00007c02 */ /* 0x002fe80008000f00 */
[----:B------:R1:W2:Y:S03]  /*9360*/  SYNCS.PHASECHK.TRANS64.TRYWAIT P1, [R0+URZ+0x20], R3 ;  /* 0x00002003000075a7 */ /* 0x0002a600080211ff */
[----:B--2---:R-:W-:Y:S05]  /*9370*/  @!P1 NANOSLEEP.SYNCS 0x989680 ;  /* 0x009896800000995d */ /* 0x004fea0003900000 */
[----:B------:R-:W2:Y:S02]  /*9380*/  @!P1 SYNCS.PHASECHK.TRANS64 P1, [R0+URZ+0x20], R3 ;  /* 0x00002003000095a7 */ /* 0x000ea400080210ff */
[----:B--2---:R-:W-:Y:S05]  /*9390*/  @!P1 BRA `(.L_x_85) ;  /* 0xfffffffc00ec9947 */ /* 0x004fea000383ffff */
[----:B------:R-:W-:Y:S05]  /*93a0*/  BRA `(.L_x_84) ;  /* 0xffffffc800387947 */ /* 0x000fea000383ffff */
.L_x_87:
[----:B------:R1:W1:Y:S02]  /*93b0*/  SYNCS.PHASECHK.TRANS64.TRYWAIT P0, [R17+URZ+0x60], R4 ;  /* 0x00006004110075a7 */ /* 0x00026400080011ff */
[----:B-1----:R-:W-:Y:S05]  /*93c0*/  @!P0 NANOSLEEP.SYNCS 0x989680 ;  /* 0x009896800000895d */ /* 0x002fea0003900000 */
[----:B------:R-:W1:Y:S02]  /*93d0*/  @!P0 SYNCS.PHASECHK.TRANS64 P0, [R17+URZ+0x60], R4 ;  /* 0x00006004110085a7 */ /* 0x000e6400080010ff */
[----:B-1----:R-:W-:Y:S05]  /*93e0*/  @!P0 BRA `(.L_x_87) ;  /* 0xfffffffc00f08947 */ /* 0x002fea000383ffff */
[----:B------:R-:W-:Y:S05]  /*93f0*/  BRA `(.L_x_86) ;  /* 0xffffffc8007c7947 */ /* 0x000fea000383ffff */
        .weak           $__internal_0_$__cuda_sm10x_tcgen05_guardrail_trap_col_being_dealloced_not_returned_by_alloc
        .type           $__internal_0_$__cuda_sm10x_tcgen05_guardrail_trap_col_being_dealloced_not_returned_by_alloc,@function
        .size           $__internal_0_$__cuda_sm10x_tcgen05_guardrail_trap_col_being_dealloced_not_returned_by_alloc,($__internal_1_$__cuda_sm10x_tcgen05_guardrail_trap_phase_invalid_during_alloc - $__internal_0_$__cuda_sm10x_tcgen05_guardrail_trap_col_being_dealloced_not_returned_by_alloc)
$__internal_0_$__cuda_sm10x_tcgen05_guardrail_trap_col_being_dealloced_not_returned_by_alloc:
[----:B------:R-:W-:Y:S05]  /*9400*/  BPT.TRAP 0x1 ;  /* 0x000000040000795c */ /* 0x000fea0000300000 */
[----:B------:R-:W-:-:S04]  /*9410*/  HFMA2 R3, -RZ, RZ, 0, 0 ;  /* 0x00000000ff037431 */ /* 0x000fc800000001ff */
[----:B------:R-:W-:Y:S05]  /*9420*/  RET.REL.NODEC R2 `(_ZN7cutlass13device_kernelINS_4gemm6kernel13GemmUniversalIN4cute5tupleIJiiiiEEENS1_10collective13CollectiveMmaINS1_35MainloopSm100TmaUmmaWarpSpecializedILi2ELi2ELi4ENS5_IJNS4_1CILi1EEESB_SB_EEEEENS5_IJNSA_ILi64EEENSA_ILi224EEENSA_ILi256EEEEEEaNS5_IJlSB_lEEEaSI_NS4_8TiledMMAINS4_8MMA_AtomIJNS4_15SM100_MMA_S8_SSIaaiLi64ELi224ELNS4_4UMMA5MajorE0ELSN_0ELNSM_8SaturateE0EEEEEENS4_6LayoutISC_NS5_IJNSA_ILi0EEESS_SS_EEEEENS5_IJNS4_10UnderscoreESV_SV_EEEEENS4_13SM90_TMA_LOADENS4_14ComposedLayoutINS4_7SwizzleILi3ELi4ELi3EEENS4_18smem_ptr_flag_bitsILi8EEENSR_INS5_IJNSA_ILi8EEENSA_ILi128EEEEEENS5_IJS15_SB_EEEEEEEvNS4_8identityESY_S19_vS1A_EENS_8epilogue10collective18CollectiveEpilogueINS1C_23Sm100TmaWarpSpecializedILi1ELi1ELi112ELb0ELb0EEEJSH_NS5_IJNSR_ISE_SB_EENSR_ISF_SB_EEEEEaSI_aSI_NS1C_6fusion15FusionCallbacksIS1G_NS1K_17LinearCombinationIaiaiLNS_15FloatRoundStyleE2EEESH_S1J_JEEENS4_5SM1004TMEM4LOAD26SM100_TMEM_LOAD_16dp32b16xESY_NSZ_INS10_ILi1ELi4ELi3EEES13_NSR_INS5_IJS14_NSA_ILi32EEEEEENS5_IJS1V_SB_EEEEEEENS4_39AutoVectorizingCopyWithAssumedAlignmentILi128EEENS4_14SM90_TMA_STOREES1Z_S21_S21_EEEvvEEEEvNT_6ParamsE) ;  /* 0xffffff6802f47950 */ /* 0x000fea0003c3ffff */
        .weak           $__internal_1_$__cuda_sm10x_tcgen05_guardrail_trap_phase_invalid_during_alloc
        .type           $__internal_1_$__cuda_sm10x_tcgen05_guardrail_trap_phase_invalid_during_alloc,@function
        .size           $__internal_1_$__cuda_sm10x_tcgen05_guardrail_trap_phase_invalid_during_alloc,($__internal_2_$__cuda_sm10x_tcgen05_guardrail_trap_unallocated_columns_being_dealloced - $__internal_1_$__cuda_sm10x_tcgen05_guardrail_trap_phase_invalid_during_alloc)
$__internal_1_$__cuda_sm10x_tcgen05_guardrail_trap_phase_invalid_during_alloc:
[----:B------:R-:W-:Y:S05]  /*9430*/  BPT.TRAP 0x1 ;  /* 0x000000040000795c */ /* 0x000fea0000300000 */
[----:B------:R-:W-:-:S04]  /*9440*/  MOV R3, 0x0 ;  /* 0x0000000000037802 */ /* 0x000fc80000000f00 */
[----:B------:R-:W-:Y:S05]  /*9450*/  RET.REL.NODEC R2 `(_ZN7cutlass13device_kernelINS_4gemm6kernel13GemmUniversalIN4cute5tupleIJiiiiEEENS1_10collective13CollectiveMmaINS1_35MainloopSm100TmaUmmaWarpSpecializedILi2ELi2ELi4ENS5_IJNS4_1CILi1EEESB_SB_EEEEENS5_IJNSA_ILi64EEENSA_ILi224EEENSA_ILi256EEEEEEaNS5_IJlSB_lEEEaSI_NS4_8TiledMMAINS4_8MMA_AtomIJNS4_15SM100_MMA_S8_SSIaaiLi64ELi224ELNS4_4UMMA5MajorE0ELSN_0ELNSM_8SaturateE0EEEEEENS4_6LayoutISC_NS5_IJNSA_ILi0EEESS_SS_EEEEENS5_IJNS4_10UnderscoreESV_SV_EEEEENS4_13SM90_TMA_LOADENS4_14ComposedLayoutINS4_7SwizzleILi3ELi4ELi3EEENS4_18smem_ptr_flag_bitsILi8EEENSR_INS5_IJNSA_ILi8EEENSA_ILi128EEEEEENS5_IJS15_SB_EEEEEEEvNS4_8identityESY_S19_vS1A_EENS_8epilogue10collective18CollectiveEpilogueINS1C_23Sm100TmaWarpSpecializedILi1ELi1ELi112ELb0ELb0EEEJSH_NS5_IJNSR_ISE_SB_EENSR_ISF_SB_EEEEEaSI_aSI_NS1C_6fusion15FusionCallbacksIS1G_NS1K_17LinearCombinationIaiaiLNS_15FloatRoundStyleE2EEESH_S1J_JEEENS4_5SM1004TMEM4LOAD26SM100_TMEM_LOAD_16dp32b16xESY_NSZ_INS10_ILi1ELi4ELi3EEES13_NSR_INS5_IJS14_NSA_ILi32EEEEEENS5_IJS1V_SB_EEEEEEENS4_39AutoVectorizingCopyWithAssumedAlignmentILi128EEENS4_14SM90_TMA_STOREES1Z_S21_S21_EEEvvEEEEvNT_6ParamsE) ;  /* 0xffffff6802e87950 */ /* 0x000fea0003c3ffff */
        .weak           $__internal_2_$__cuda_sm10x_tcgen05_guardrail_trap_unallocated_columns_being_dealloced
        .type           $__internal_2_$__cuda_sm10x_tcgen05_guardrail_trap_unallocated_columns_being_dealloced,@function
        .size           $__internal_2_$__cuda_sm10x_tcgen05_guardrail_trap_unallocated_columns_being_dealloced,(.L_x_128 - $__internal_2_$__cuda_sm10x_tcgen05_guardrail_trap_unallocated_columns_being_dealloced)
$__internal_2_$__cuda_sm10x_tcgen05_guardrail_trap_unallocated_columns_being_dealloced:
[----:B------:R-:W-:Y:S05]  /*9460*/  BPT.TRAP 0x1 ;  /* 0x000000040000795c */ /* 0x000fea0000300000 */
[----:B------:R-:W-:-:S04]  /*9470*/  HFMA2 R3, -RZ, RZ, 0, 0 ;  /* 0x00000000ff037431 */ /* 0x000fc800000001ff */
[----:B------:R-:W-:Y:S05]  /*9480*/  RET.REL.NODEC R2 `(_ZN7cutlass13device_kernelINS_4gemm6kernel13GemmUniversalIN4cute5tupleIJiiiiEEENS1_10collective13CollectiveMmaINS1_35MainloopSm100TmaUmmaWarpSpecializedILi2ELi2ELi4ENS5_IJNS4_1CILi1EEESB_SB_EEEEENS5_IJNSA_ILi64EEENSA_ILi224EEENSA_ILi256EEEEEEaNS5_IJlSB_lEEEaSI_NS4_8TiledMMAINS4_8MMA_AtomIJNS4_15SM100_MMA_S8_SSIaaiLi64ELi224ELNS4_4UMMA5MajorE0ELSN_0ELNSM_8SaturateE0EEEEEENS4_6LayoutISC_NS5_IJNSA_ILi0EEESS_SS_EEEEENS5_IJNS4_10UnderscoreESV_SV_EEEEENS4_13SM90_TMA_LOADENS4_14ComposedLayoutINS4_7SwizzleILi3ELi4ELi3EEENS4_18smem_ptr_flag_bitsILi8EEENSR_INS5_IJNSA_ILi8EEENSA_ILi128EEEEEENS5_IJS15_SB_EEEEEEEvNS4_8identityESY_S19_vS1A_EENS_8epilogue10collective18CollectiveEpilogueINS1C_23Sm100TmaWarpSpecializedILi1ELi1ELi112ELb0ELb0EEEJSH_NS5_IJNSR_ISE_SB_EENSR_ISF_SB_EEEEEaSI_aSI_NS1C_6fusion15FusionCallbacksIS1G_NS1K_17LinearCombinationIaiaiLNS_15FloatRoundStyleE2EEESH_S1J_JEEENS4_5SM1004TMEM4LOAD26SM100_TMEM_LOAD_16dp32b16xESY_NSZ_INS10_ILi1ELi4ELi3EEES13_NSR_INS5_IJS14_NSA_ILi32EEEEEENS5_IJS1V_SB_EEEEEEENS4_39AutoVectorizingCopyWithAssumedAlignmentILi128EEENS4_14SM90_TMA_STOREES1Z_S21_S21_EEEvvEEEEvNT_6ParamsE) ;  /* 0xffffff6802dc7950 */ /* 0x000fea0003c3ffff */
.L_x_127:
[----:B------:R-:W-:-:S00]  /*9490*/  BRA `(.L_x_127) ;  /* 0xfffffffc00fc7947 */ /* 0x000fc0000383ffff */
[----:B------:R-:W-:-:S00]  /*94a0*/  NOP ;  /* 0x0000000000007918 */ /* 0x000fc00000000000 */
        /* <DEDUP_REMOVED lines=13> */
.L_x_128:


//--------------------- .nv.global.init           --------------------------
	.section	.nv.global.init,"aw",@progbits
.nv.global.init:
	.type		$str$27,@object
	.size		$str$27,($str$28 - $str$27)
$str$27:
        /*0000*/ 	.byte	0x28, 0x61, 0x64, 0x64, 0x72, 0x65, 0x73, 0x73, 0x20, 0x26, 0x20, 0x6d, 0x61, 0x73, 0x6b, 0x29
        /*0010*/ 	.byte	0x20, 0x3d, 0x3d, 0x20, 0x30, 0x00
	.type		$str$28,@object
	.size		$str$28,($str$26 - $str$28)
$str$28:
        /*0016*/ 	.byte	0x2f, 0x74, 0x6d, 0x70, 0x2f, 0x63, 0x75, 0x74, 0x6c, 0x61, 0x73, 0x73, 0x5f, 0x73, 0x77, 0x65
        /*0026*/ 	.byte	0x65, 0x70, 0x5f, 0x73, 0x72, 0x63, 0x2f, 0x69, 0x6e, 0x63, 0x6c, 0x75, 0x64, 0x65, 0x2f, 0x63
        /*0036*/ 	.byte	0x75, 0x74, 0x65, 0x2f, 0x70, 0x6f, 0x69, 0x6e, 0x74, 0x65, 0x72, 0x5f, 0x66, 0x6c, 0x61, 0x67
        /*0046*/ 	.byte	0x67, 0x65, 0x64, 0x2e, 0x68, 0x70, 0x70, 0x00
	.type		$str$26,@object
	.size		$str$26,($str$25 - $str$26)
$str$26:
        /*004e*/ 	.byte	0x2f, 0x74, 0x6d, 0x70, 0x2f, 0x63, 0x75, 0x74, 0x6c, 0x61, 0x73, 0x73, 0x5f, 0x73, 0x77, 0x65
        /*005e*/ 	.byte	0x65, 0x70, 0x5f, 0x73, 0x72, 0x63, 0x2f, 0x69, 0x6e, 0x63, 0x6c, 0x75, 0x64, 0x65, 0x2f, 0x63
        /*006e*/ 	.byte	0x75, 0x74, 0x65, 0x2f, 0x61, 0x74, 0x6f, 0x6d, 0x2f, 0x63, 0x6f, 0x70, 0x79, 0x5f, 0x74, 0x72
        /*007e*/ 	.byte	0x61, 0x69, 0x74, 0x73, 0x5f, 0x73, 0x6d, 0x31, 0x30, 0x30, 0x2e, 0x68, 0x70, 0x70, 0x00
	.type		$str$25,@object
	.size		$str$25,(__unnamed_1 - $str$25)
$str$25:
        /*008d*/ 	.byte	0x28, 0x28, 0x75, 0x69, 0x6e, 0x74, 0x33, 0x32, 0x5f, 0x74, 0x28, 0x74, 0x68, 0x72, 0x65, 0x61
        /*009d*/ 	.byte	0x64, 0x49, 0x64, 0x78, 0x2e, 0x78, 0x29, 0x20, 0x2f, 0x20, 0x33, 0x32, 0x29, 0x20, 0x25, 0x20
        /*00ad*/ 	.byte	0x34, 0x29, 0x20, 0x3d, 0x3d, 0x20, 0x28, 0x28, 0x28, 0x74, 0x6d, 0x65, 0x6d, 0x5f, 0x61, 0x64
        /*00bd*/ 	.byte	0x64, 0x72, 0x20, 0x3e, 0x3e, 0x20, 0x31, 0x36, 0x29, 0x20, 0x2f, 0x20, 0x33, 0x32, 0x29, 0x20
        /*00cd*/ 	.byte	0x25, 0x20, 0x34, 0x29, 0x00
	.type		__unnamed_1,@object
	.size		__unnamed_1,(__unnamed_2 - __unnamed_1)
__unnamed_1:
        /*00d2*/ 	.byte	0x61, 0x75, 0x74, 0x6f, 0x20, 0x63, 0x75, 0x74, 0x65, 0x3a, 0x3a, 0x61, 0x73, 0x5f, 0x70, 0x6f
        /* <DEDUP_REMOVED lines=24> */
        /*0262*/ 	.byte	0x3e, 0x3e, 0x3e, 0x5d, 0x00
	.type		__unnamed_2,@object
	.size		__unnamed_2,(.L_2 - __unnamed_2)
__unnamed_2:
        /* <DEDUP_REMOVED lines=37> */
        /*04b7*/ 	.byte	0x74, 0x65, 0x3a, 0x3a, 0x43, 0x3c, 0x30, 0x3e, 0x3e, 0x3e, 0x3e, 0x5d, 0x00
.L_2:


//--------------------- .nv.shared._ZN7cutlass13device_kernelINS_4gemm6kernel13GemmUniversalIN4cute5tupleIJiiiiEEENS1_10collective13CollectiveMmaINS1_35MainloopSm100TmaUmmaWarpSpecializedILi2ELi2ELi4ENS5_IJNS4_1CILi1EEESB_SB_EEEEENS5_IJNSA_ILi64EEENSA_ILi224EEENSA_ILi256EEEEEEaNS5_IJlSB_lEEEaSI_NS4_8TiledMMAINS4_8MMA_AtomIJNS4_15SM100_MMA_S8_SSIaaiLi64ELi224ELNS4_4UMMA5MajorE0ELSN_0ELNSM_8SaturateE0EEEEEENS4_6LayoutISC_NS5_IJNSA_ILi0EEESS_SS_EEEEENS5_IJNS4_10UnderscoreESV_SV_EEEEENS4_13SM90_TMA_LOADENS4_14ComposedLayoutINS4_7SwizzleILi3ELi4ELi3EEENS4_18smem_ptr_flag_bitsILi8EEENSR_INS5_IJNSA_ILi8EEENSA_ILi128EEEEEENS5_IJS15_SB_EEEEEEEvNS4_8identityESY_S19_vS1A_EENS_8epilogue10collective18CollectiveEpilogueINS1C_23Sm100TmaWarpSpecializedILi1ELi1ELi112ELb0ELb0EEEJSH_NS5_IJNSR_ISE_SB_EENSR_ISF_SB_EEEEEaSI_aSI_NS1C_6fusion15FusionCallbacksIS1G_NS1K_17LinearCombinationIaiaiLNS_15FloatRoundStyleE2EEESH_S1J_JEEENS4_5SM1004TMEM4LOAD26SM100_TMEM_LOAD_16dp32b16xESY_NSZ_INS10_ILi1ELi4ELi3EEES13_NSR_INS5_IJS14_NSA_ILi32EEEEEENS5_IJS1V_SB_EEEEEEENS4_39AutoVectorizingCopyWithAssumedAlignmentILi128EEENS4_14SM90_TMA_STOREES1Z_S21_S21_EEEvvEEEEvNT_6ParamsE --------------------------
	.section	.nv.shared._ZN7cutlass13device_kernelINS_4gemm6kernel13GemmUniversalIN4cute5tupleIJiiiiEEENS1_10collective13CollectiveMmaINS1_35MainloopSm100TmaUmmaWarpSpecializedILi2ELi2ELi4ENS5_IJNS4_1CILi1EEESB_SB_EEEEENS5_IJNSA_ILi64EEENSA_ILi224EEENSA_ILi256EEEEEEaNS5_IJlSB_lEEEaSI_NS4_8TiledMMAINS4_8MMA_AtomIJNS4_15SM100_MMA_S8_SSIaaiLi64ELi224ELNS4_4UMMA5MajorE0ELSN_0ELNSM_8SaturateE0EEEEEENS4_6LayoutISC_NS5_IJNSA_ILi0EEESS_SS_EEEEENS5_IJNS4_10UnderscoreESV_SV_EEEEENS4_13SM90_TMA_LOADENS4_14ComposedLayoutINS4_7SwizzleILi3ELi4ELi3EEENS4_18smem_ptr_flag_bitsILi8EEENSR_INS5_IJNSA_ILi8EEENSA_ILi128EEEEEENS5_IJS15_SB_EEEEEEEvNS4_8identityESY_S19_vS1A_EENS_8epilogue10collective18CollectiveEpilogueINS1C_23Sm100TmaWarpSpecializedILi1ELi1ELi112ELb0ELb0EEEJSH_NS5_IJNSR_ISE_SB_EENSR_ISF_SB_EEEEEaSI_aSI_NS1C_6fusion15FusionCallbacksIS1G_NS1K_17LinearCombinationIaiaiLNS_15FloatRoundStyleE2EEESH_S1J_JEEENS4_5SM1004TMEM4LOAD26SM100_TMEM_LOAD_16dp32b16xESY_NSZ_INS10_ILi1ELi4ELi3EEES13_NSR_INS5_IJS14_NSA_ILi32EEEEEENS5_IJS1V_SB_EEEEEEENS4_39AutoVectorizingCopyWithAssumedAlignmentILi128EEENS4_14SM90_TMA_STOREES1Z_S21_S21_EEEvvEEEEvNT_6ParamsE,"aw",@nobits
	.sectionflags	@""
	.align	16
	.zero		1024


//--------------------- .nv.shared.reserved.0     --------------------------
	.section	.nv.shared.reserved.0,"aw",@nobits
	.weak		__nv_reservedSMEM_offset_0_alias
	.size		__nv_reservedSMEM_offset_0_alias, 0, 64
	.other		__nv_reservedSMEM_offset_0_alias,@"STO_CUDA_RESERVED_SHARED STV_DEFAULT"
__nv_reservedSMEM_offset_0_alias:
	.zero		0
.nv.shared.reserved.0:
	.zero		64
	.weak		__nv_reservedSMEM_tcgen05_partition
	.type		__nv_reservedSMEM_tcgen05_partition,@object
	.size		__nv_reservedSMEM_tcgen05_partition,(.L_0 - __nv_reservedSMEM_tcgen05_partition)
__nv_reservedSMEM_tcgen05_partition:
	.zero		32
.L_0:


//--------------------- .nv.global                --------------------------
	.section	.nv.global,"aw",@nobits
.nv.global:
	.type		_ZN40_INTERNAL_41876374_4_k_cu_37abe72d_348544cute1_E,@object
	.size		_ZN40_INTERNAL_41876374_4_k_cu_37abe72d_348544cute1_E,(_ZN40_INTERNAL_41876374_4_k_cu_37abe72d_348544cuda3std3__45__cpo6cbeginE - _ZN40_INTERNAL_41876374_4_k_cu_37abe72d_348544cute1_E)
_ZN40_INTERNAL_41876374_4_k_cu_37abe72d_348544cute1_E:
	.zero		1
	.type		_ZN40_INTERNAL_41876374_4_k_cu_37abe72d_348544cuda3std3__45__cpo6cbeginE,@object
	.size		_ZN40_INTERNAL_41876374_4_k_cu_37abe72d_348544cuda3std3__45__cpo6cbeginE,(_ZN40_INTERNAL_41876374_4_k_cu_37abe72d_348544cuda3std3__48in_placeE - _ZN40_INTERNAL_41876374_4_k_cu_37abe72d_348544cuda3std3__45__cpo6cbeginE)
_ZN40_INTERNAL_41876374_4_k_cu_37abe72d_348544cuda3std3__45__cpo6cbeginE:
	.zero		1
	.type		_ZN40_INTERNAL_41876374_4_k_cu_37abe72d_348544cuda3std3__48in_placeE,@object
	.size		_ZN40_INTERNAL_41876374_4_k_cu_37abe72d_348544cuda3std3__48in_placeE,(_ZN40_INTERNAL_41876374_4_k_cu_37abe72d_348544cuda3std6ranges3__45__cpo9iter_moveE - _ZN40_INTERNAL_41876374_4_k_cu_37abe72d_348544cuda3std3__48in_placeE)
_ZN40_INTERNAL_41876374_4_k_cu_37abe72d_348544cuda3std3__48in_placeE:
	.zero		1
	.type		_ZN40_INTERNAL_41876374_4_k_cu_37abe72d_348544cuda3std6ranges3__45__cpo9iter_moveE,@object
	.size		_ZN40_INTERNAL_41876374_4_k_cu_37abe72d_348544cuda3std6ranges3__45__cpo9iter_moveE,(_ZN40_INTERNAL_41876374_4_k_cu_37abe72d_348544cuda3std3__45__cpo5beginE - _ZN40_INTERNAL_41876374_4_k_cu_37abe72d_348544cuda3std6ranges3__45__cpo9iter_moveE)
_ZN40_INTERNAL_41876374_4_k_cu_37abe72d_348544cuda3std6ranges3__45__cpo9iter_moveE:
	.zero		1
	.type		_ZN40_INTERNAL_41876374_4_k_cu_37abe72d_348544cuda3std3__45__cpo5beginE,@object
	.size		_ZN40_INTERNAL_41876374_4_k_cu_37abe72d_348544cuda3std3__45__cpo5beginE,(_ZN40_INTERNAL_41876374_4_k_cu_37abe72d_348544cuda3std3__442_GLOBAL__N__41876374_4_k_cu_37abe72d_348546ignoreE - _ZN40_INTERNAL_41876374_4_k_cu_37abe72d_348544cuda3std3__45__cpo5beginE)
_ZN40_INTERNAL_41876374_4_k_cu_37abe72d_348544cuda3std3__45__cpo5beginE:
	.zero		1
	.type		_ZN40_INTERNAL_41876374_4_k_cu_37abe72d_348544cuda3std3__442_GLOBAL__N__41876374_4_k_cu_37abe72d_348546ignoreE,@object
	.size		_ZN40_INTERNAL_41876374_4_k_cu_37abe72d_348544cuda3std3__442_GLOBAL__N__41876374_4_k_cu_37abe72d_348546ignoreE,(_ZN40_INTERNAL_41876374_4_k_cu_37abe72d_348544cute7productE - _ZN40_INTERNAL_41876374_4_k_cu_37abe72d_348544cuda3std3__442_GLOBAL__N__41876374_4_k_cu_37abe72d_348546ignoreE)
_ZN40_INTERNAL_41876374_4_k_cu_37abe72d_348544cuda3std3__442_GLOBAL__N__41876374_4_k_cu_37abe72d_348546ignoreE:
	.zero		1
	.type		_ZN40_INTERNAL_41876374_4_k_cu_37abe72d_348544cute7productE,@object
	.size		_ZN40_INTERNAL_41876374_4_k_cu_37abe72d_348544cute7productE,(_ZN40_INTERNAL_41876374_4_k_cu_37abe72d_348544cuda3std3__45__cpo3endE - _ZN40_INTERNAL_41876374_4_k_cu_37abe72d_348544cute7productE)
_ZN40_INTERNAL_41876374_4_k_cu_37abe72d_348544cute7productE:
	.zero		1
	.type		_ZN40_INTERNAL_41876374_4_k_cu_37abe72d_348544cuda3std3__45__cpo3endE,@object
	.size		_ZN40_INTERNAL_41876374_4_k_cu_37abe72d_348544cuda3std3__45__cpo3endE,(_ZN40_INTERNAL_41876374_4_k_cu_37abe72d_348544cuda3std3__419piecewise_constructE - _ZN40_INTERNAL_41876374_4_k_cu_37abe72d_348544cuda3std3__45__cpo3endE)
_ZN40_INTERNAL_41876374_4_k_cu_37abe72d_348544cuda3std3__45__cpo3endE:
	.zero		1
	.type		_ZN40_INTERNAL_41876374_4_k_cu_37abe72d_348544cuda3std3__419piecewise_constructE,@object
	.size		_ZN40_INTERNAL_41876374_4_k_cu_37abe72d_348544cuda3std3__419piecewise_constructE,(_ZN40_INTERNAL_41876374_4_k_cu_37abe72d_348544cuda3std3__45__cpo4cendE - _ZN40_INTERNAL_41876374_4_k_cu_37abe72d_348544cuda3std3__419piecewise_constructE)
_ZN40_INTERNAL_41876374_4_k_cu_37abe72d_348544cuda3std3__419piecewise_constructE:
	.zero		1
	.type		_ZN40_INTERNAL_41876374_4_k_cu_37abe72d_348544cuda3std3__45__cpo4cendE,@object
	.size		_ZN40_INTERNAL_41876374_4_k_cu_37abe72d_348544cuda3std3__45__cpo4cendE,(_ZN40_INTERNAL_41876374_4_k_cu_37abe72d_348544cuda3std6ranges3__45__cpo4swapE - _ZN40_INTERNAL_41876374_4_k_cu_37abe72d_348544cuda3std3__45__cpo4cendE)
_ZN40_INTERNAL_41876374_4_k_cu_37abe72d_348544cuda3std3__45__cpo4cendE:
	.zero		1
	.type		_ZN40_INTERNAL_41876374_4_k_cu_37abe72d_348544cuda3std6ranges3__45__cpo4swapE,@object
	.size		_ZN40_INTERNAL_41876374_4_k_cu_37abe72d_348544cuda3std6ranges3__45__cpo4swapE,(.L_10 - _ZN40_INTERNAL_41876374_4_k_cu_37abe72d_348544cuda3std6ranges3__45__cpo4swapE)
_ZN40_INTERNAL_41876374_4_k_cu_37abe72d_348544cuda3std6ranges3__45__cpo4swapE:
	.zero		1
.L_10:


//--------------------- .nv.constant0._ZN7cutlass13device_kernelINS_4gemm6kernel13GemmUniversalIN4cute5tupleIJiiiiEEENS1_10collective13CollectiveMmaINS1_35MainloopSm100TmaUmmaWarpSpecializedILi2ELi2ELi4ENS5_IJNS4_1CILi1EEESB_SB_EEEEENS5_IJNSA_ILi64EEENSA_ILi224EEENSA_ILi256EEEEEEaNS5_IJlSB_lEEEaSI_NS4_8TiledMMAINS4_8MMA_AtomIJNS4_15SM100_MMA_S8_SSIaaiLi64ELi224ELNS4_4UMMA5MajorE0ELSN_0ELNSM_8SaturateE0EEEEEENS4_6LayoutISC_NS5_IJNSA_ILi0EEESS_SS_EEEEENS5_IJNS4_10UnderscoreESV_SV_EEEEENS4_13SM90_TMA_LOADENS4_14ComposedLayoutINS4_7SwizzleILi3ELi4ELi3EEENS4_18smem_ptr_flag_bitsILi8EEENSR_INS5_IJNSA_ILi8EEENSA_ILi128EEEEEENS5_IJS15_SB_EEEEEEEvNS4_8identityESY_S19_vS1A_EENS_8epilogue10collective18CollectiveEpilogueINS1C_23Sm100TmaWarpSpecializedILi1ELi1ELi112ELb0ELb0EEEJSH_NS5_IJNSR_ISE_SB_EENSR_ISF_SB_EEEEEaSI_aSI_NS1C_6fusion15FusionCallbacksIS1G_NS1K_17LinearCombinationIaiaiLNS_15FloatRoundStyleE2EEESH_S1J_JEEENS4_5SM1004TMEM4LOAD26SM100_TMEM_LOAD_16dp32b16xESY_NSZ_INS10_ILi1ELi4ELi3EEES13_NSR_INS5_IJS14_NSA_ILi32EEEEEENS5_IJS1V_SB_EEEEEEENS4_39AutoVectorizingCopyWithAssumedAlignmentILi128EEENS4_14SM90_TMA_STOREES1Z_S21_S21_EEEvvEEEEvNT_6ParamsE --------------------------
	.section	.nv.constant0._ZN7cutlass13device_kernelINS_4gemm6kernel13GemmUniversalIN4cute5tupleIJiiiiEEENS1_10collective13CollectiveMmaINS1_35MainloopSm100TmaUmmaWarpSpecializedILi2ELi2ELi4ENS5_IJNS4_1CILi1EEESB_SB_EEEEENS5_IJNSA_ILi64EEENSA_ILi224EEENSA_ILi256EEEEEEaNS5_IJlSB_lEEEaSI_NS4_8TiledMMAINS4_8MMA_AtomIJNS4_15SM100_MMA_S8_SSIaaiLi64ELi224ELNS4_4UMMA5MajorE0ELSN_0ELNSM_8SaturateE0EEEEEENS4_6LayoutISC_NS5_IJNSA_ILi0EEESS_SS_EEEEENS5_IJNS4_10UnderscoreESV_SV_EEEEENS4_13SM90_TMA_LOADENS4_14ComposedLayoutINS4_7SwizzleILi3ELi4ELi3EEENS4_18smem_ptr_flag_bitsILi8EEENSR_INS5_IJNSA_ILi8EEENSA_ILi128EEEEEENS5_IJS15_SB_EEEEEEEvNS4_8identityESY_S19_vS1A_EENS_8epilogue10collective18CollectiveEpilogueINS1C_23Sm100TmaWarpSpecializedILi1ELi1ELi112ELb0ELb0EEEJSH_NS5_IJNSR_ISE_SB_EENSR_ISF_SB_EEEEEaSI_aSI_NS1C_6fusion15FusionCallbacksIS1G_NS1K_17LinearCombinationIaiaiLNS_15FloatRoundStyleE2EEESH_S1J_JEEENS4_5SM1004TMEM4LOAD26SM100_TMEM_LOAD_16dp32b16xESY_NSZ_INS10_ILi1ELi4ELi3EEES13_NSR_INS5_IJS14_NSA_ILi32EEEEEENS5_IJS1V_SB_EEEEEEENS4_39AutoVectorizingCopyWithAssumedAlignmentILi128EEENS4_14SM90_TMA_STOREES1Z_S21_S21_EEEvvEEEEvNT_6ParamsE,"a",@progbits
	.sectionflags	@""
	.align	4
.nv.constant0._ZN7cutlass13device_kernelINS_4gemm6kernel13GemmUniversalIN4cute5tupleIJiiiiEEENS1_10collective13CollectiveMmaINS1_35MainloopSm100TmaUmmaWarpSpecializedILi2ELi2ELi4ENS5_IJNS4_1CILi1EEESB_SB_EEEEENS5_IJNSA_ILi64EEENSA_ILi224EEENSA_ILi256EEEEEEaNS5_IJlSB_lEEEaSI_NS4_8TiledMMAINS4_8MMA_AtomIJNS4_15SM100_MMA_S8_SSIaaiLi64ELi224ELNS4_4UMMA5MajorE0ELSN_0ELNSM_8SaturateE0EEEEEENS4_6LayoutISC_NS5_IJNSA_ILi0EEESS_SS_EEEEENS5_IJNS4_10UnderscoreESV_SV_EEEEENS4_13SM90_TMA_LOADENS4_14ComposedLayoutINS4_7SwizzleILi3ELi4ELi3EEENS4_18smem_ptr_flag_bitsILi8EEENSR_INS5_IJNSA_ILi8EEENSA_ILi128EEEEEENS5_IJS15_SB_EEEEEEEvNS4_8identityESY_S19_vS1A_EENS_8epilogue10collective18CollectiveEpilogueINS1C_23Sm100TmaWarpSpecializedILi1ELi1ELi112ELb0ELb0EEEJSH_NS5_IJNSR_ISE_SB_EENSR_ISF_SB_EEEEEaSI_aSI_NS1C_6fusion15FusionCallbacksIS1G_NS1K_17LinearCombinationIaiaiLNS_15FloatRoundStyleE2EEESH_S1J_JEEENS4_5SM1004TMEM4LOAD26SM100_TMEM_LOAD_16dp32b16xESY_NSZ_INS10_ILi1ELi4ELi3EEES13_NSR_INS5_IJS14_NSA_ILi32EEEEEENS5_IJS1V_SB_EEEEEEENS4_39AutoVectorizingCopyWithAssumedAlignmentILi128EEENS4_14SM90_TMA_STOREES1Z_S21_S21_EEEvvEEEEvNT_6ParamsE:
	.zero		2944


//--------------------- SYMBOLS --------------------------

	.type		.nv.reservedSmem.offset0,@object
	.size		.nv.reservedSmem.offset0,0x4
	.type		.nv.reservedSmem.cap,@object
	.size		.nv.reservedSmem.cap,0x4
	.type		__assertfail,@function
